//
// Generated by NVIDIA NVVM Compiler
//
// Compiler Build ID: CL-36424714
// Cuda compilation tools, release 13.0, V13.0.88
// Based on NVVM 20.0.0
//

.version 9.0
.target sm_100
.address_size 64

	// .globl	_ZN3cub18CUB_300001_SM_10006detail11EmptyKernelIvEEvv
.global .align 1 .b8 _ZN30_INTERNAL_501b334f_4_k_cu_main4cuda3std3__45__cpo5beginE[1];
.global .align 1 .b8 _ZN30_INTERNAL_501b334f_4_k_cu_main4cuda3std3__45__cpo3endE[1];
.global .align 1 .b8 _ZN30_INTERNAL_501b334f_4_k_cu_main4cuda3std3__45__cpo6cbeginE[1];
.global .align 1 .b8 _ZN30_INTERNAL_501b334f_4_k_cu_main4cuda3std3__45__cpo4cendE[1];
.global .align 1 .b8 _ZN30_INTERNAL_501b334f_4_k_cu_main4cuda3std3__45__cpo6rbeginE[1];
.global .align 1 .b8 _ZN30_INTERNAL_501b334f_4_k_cu_main4cuda3std3__45__cpo4rendE[1];
.global .align 1 .b8 _ZN30_INTERNAL_501b334f_4_k_cu_main4cuda3std3__45__cpo7crbeginE[1];
.global .align 1 .b8 _ZN30_INTERNAL_501b334f_4_k_cu_main4cuda3std3__45__cpo5crendE[1];
.global .align 1 .b8 _ZN30_INTERNAL_501b334f_4_k_cu_main4cuda3std3__432_GLOBAL__N__501b334f_4_k_cu_main6ignoreE[1];
.global .align 1 .b8 _ZN30_INTERNAL_501b334f_4_k_cu_main4cuda3std3__419piecewise_constructE[1];
.global .align 1 .b8 _ZN30_INTERNAL_501b334f_4_k_cu_main4cuda3std3__48in_placeE[1];
.global .align 1 .b8 _ZN30_INTERNAL_501b334f_4_k_cu_main4cuda3std3__420unreachable_sentinelE[1];
.global .align 1 .b8 _ZN30_INTERNAL_501b334f_4_k_cu_main4cuda3std3__47nulloptE[1];
.global .align 1 .b8 _ZN30_INTERNAL_501b334f_4_k_cu_main4cuda3std3__48unexpectE[1];
.global .align 1 .b8 _ZN30_INTERNAL_501b334f_4_k_cu_main4cuda3std6ranges3__45__cpo4swapE[1];
.global .align 1 .b8 _ZN30_INTERNAL_501b334f_4_k_cu_main4cuda3std6ranges3__45__cpo9iter_moveE[1];
.global .align 1 .b8 _ZN30_INTERNAL_501b334f_4_k_cu_main4cuda3std6ranges3__45__cpo5beginE[1];
.global .align 1 .b8 _ZN30_INTERNAL_501b334f_4_k_cu_main4cuda3std6ranges3__45__cpo3endE[1];
.global .align 1 .b8 _ZN30_INTERNAL_501b334f_4_k_cu_main4cuda3std6ranges3__45__cpo6cbeginE[1];
.global .align 1 .b8 _ZN30_INTERNAL_501b334f_4_k_cu_main4cuda3std6ranges3__45__cpo4cendE[1];
.global .align 1 .b8 _ZN30_INTERNAL_501b334f_4_k_cu_main4cuda3std6ranges3__45__cpo7advanceE[1];
.global .align 1 .b8 _ZN30_INTERNAL_501b334f_4_k_cu_main4cuda3std6ranges3__45__cpo9iter_swapE[1];
.global .align 1 .b8 _ZN30_INTERNAL_501b334f_4_k_cu_main4cuda3std6ranges3__45__cpo4nextE[1];
.global .align 1 .b8 _ZN30_INTERNAL_501b334f_4_k_cu_main4cuda3std6ranges3__45__cpo4prevE[1];
.global .align 1 .b8 _ZN30_INTERNAL_501b334f_4_k_cu_main4cuda3std6ranges3__45__cpo4dataE[1];
.global .align 1 .b8 _ZN30_INTERNAL_501b334f_4_k_cu_main4cuda3std6ranges3__45__cpo5cdataE[1];
.global .align 1 .b8 _ZN30_INTERNAL_501b334f_4_k_cu_main4cuda3std6ranges3__45__cpo4sizeE[1];
.global .align 1 .b8 _ZN30_INTERNAL_501b334f_4_k_cu_main4cuda3std6ranges3__45__cpo5ssizeE[1];
.global .align 1 .b8 _ZN30_INTERNAL_501b334f_4_k_cu_main4cuda3std6ranges3__45__cpo8distanceE[1];
.global .align 1 .b8 _ZN30_INTERNAL_501b334f_4_k_cu_main6thrust24THRUST_300001_SM_1000_NS8cuda_cub3parE[1];
.global .align 1 .b8 _ZN30_INTERNAL_501b334f_4_k_cu_main6thrust24THRUST_300001_SM_1000_NS8cuda_cub10par_nosyncE[1];
.global .align 1 .b8 _ZN30_INTERNAL_501b334f_4_k_cu_main6thrust24THRUST_300001_SM_1000_NS6system6detail10sequential3seqE[1];
.global .align 1 .b8 _ZN30_INTERNAL_501b334f_4_k_cu_main6thrust24THRUST_300001_SM_1000_NS12placeholders2_1E[1];
.global .align 1 .b8 _ZN30_INTERNAL_501b334f_4_k_cu_main6thrust24THRUST_300001_SM_1000_NS12placeholders2_2E[1];
.global .align 1 .b8 _ZN30_INTERNAL_501b334f_4_k_cu_main6thrust24THRUST_300001_SM_1000_NS12placeholders2_3E[1];
.global .align 1 .b8 _ZN30_INTERNAL_501b334f_4_k_cu_main6thrust24THRUST_300001_SM_1000_NS12placeholders2_4E[1];
.global .align 1 .b8 _ZN30_INTERNAL_501b334f_4_k_cu_main6thrust24THRUST_300001_SM_1000_NS12placeholders2_5E[1];
.global .align 1 .b8 _ZN30_INTERNAL_501b334f_4_k_cu_main6thrust24THRUST_300001_SM_1000_NS12placeholders2_6E[1];
.global .align 1 .b8 _ZN30_INTERNAL_501b334f_4_k_cu_main6thrust24THRUST_300001_SM_1000_NS12placeholders2_7E[1];
.global .align 1 .b8 _ZN30_INTERNAL_501b334f_4_k_cu_main6thrust24THRUST_300001_SM_1000_NS12placeholders2_8E[1];
.global .align 1 .b8 _ZN30_INTERNAL_501b334f_4_k_cu_main6thrust24THRUST_300001_SM_1000_NS12placeholders2_9E[1];
.global .align 1 .b8 _ZN30_INTERNAL_501b334f_4_k_cu_main6thrust24THRUST_300001_SM_1000_NS12placeholders3_10E[1];
.global .align 1 .b8 _ZN30_INTERNAL_501b334f_4_k_cu_main6thrust24THRUST_300001_SM_1000_NS3seqE[1];

.visible .entry _ZN3cub18CUB_300001_SM_10006detail11EmptyKernelIvEEvv()
{


	ret;

}
	// .globl	_ZN3cub18CUB_300001_SM_10006detail8for_each13static_kernelINS2_12policy_hub_t12policy_500_tEmN6thrust24THRUST_300001_SM_1000_NS8cuda_cub20__uninitialized_fill7functorINS7_10device_ptrIfEEfEEEEvT0_T1_
.visible .entry _ZN3cub18CUB_300001_SM_10006detail8for_each13static_kernelINS2_12policy_hub_t12policy_500_tEmN6thrust24THRUST_300001_SM_1000_NS8cuda_cub20__uninitialized_fill7functorINS7_10device_ptrIfEEfEEEEvT0_T1_(
	.param .u64 _ZN3cub18CUB_300001_SM_10006detail8for_each13static_kernelINS2_12policy_hub_t12policy_500_tEmN6thrust24THRUST_300001_SM_1000_NS8cuda_cub20__uninitialized_fill7functorINS7_10device_ptrIfEEfEEEEvT0_T1__param_0,
	.param .align 8 .b8 _ZN3cub18CUB_300001_SM_10006detail8for_each13static_kernelINS2_12policy_hub_t12policy_500_tEmN6thrust24THRUST_300001_SM_1000_NS8cuda_cub20__uninitialized_fill7functorINS7_10device_ptrIfEEfEEEEvT0_T1__param_1[16]
)
.maxntid 256
{
	.reg .pred 	%p<4>;
	.reg .b16 	%rs<5>;
	.reg .b32 	%r<10>;
	.reg .b32 	%f<3>;
	.reg .b64 	%rd<16>;

	ld.param.f32 	%f2, [_ZN3cub18CUB_300001_SM_10006detail8for_each13static_kernelINS2_12policy_hub_t12policy_500_tEmN6thrust24THRUST_300001_SM_1000_NS8cuda_cub20__uninitialized_fill7functorINS7_10device_ptrIfEEfEEEEvT0_T1__param_1+8];
	ld.param.u64 	%rd4, [_ZN3cub18CUB_300001_SM_10006detail8for_each13static_kernelINS2_12policy_hub_t12policy_500_tEmN6thrust24THRUST_300001_SM_1000_NS8cuda_cub20__uninitialized_fill7functorINS7_10device_ptrIfEEfEEEEvT0_T1__param_1];
	ld.param.u64 	%rd5, [_ZN3cub18CUB_300001_SM_10006detail8for_each13static_kernelINS2_12policy_hub_t12policy_500_tEmN6thrust24THRUST_300001_SM_1000_NS8cuda_cub20__uninitialized_fill7functorINS7_10device_ptrIfEEfEEEEvT0_T1__param_0];
	mov.u32 	%r7, %ctaid.x;
	mul.wide.u32 	%rd1, %r7, 512;
	sub.s64 	%rd2, %rd5, %rd1;
	setp.lt.u64 	%p1, %rd2, 512;
	@%p1 bra 	$L__BB1_2;
	mov.u32 	%r9, %tid.x;
	cvta.to.global.u64 	%rd11, %rd4;
	cvt.u64.u32 	%rd12, %r9;
	add.s64 	%rd13, %rd1, %rd12;
	shl.b64 	%rd14, %rd13, 2;
	add.s64 	%rd15, %rd11, %rd14;
	st.global.f32 	[%rd15], %f2;
	st.global.f32 	[%rd15+1024], %f2;
	bra.uni 	$L__BB1_6;
$L__BB1_2:
	cvta.to.global.u64 	%rd6, %rd4;
	mov.u32 	%r1, %tid.x;
	cvt.u64.u32 	%rd7, %r1;
	setp.le.u64 	%p2, %rd2, %rd7;
	add.s64 	%rd8, %rd1, %rd7;
	shl.b64 	%rd9, %rd8, 2;
	add.s64 	%rd3, %rd6, %rd9;
	@%p2 bra 	$L__BB1_4;
	st.global.f32 	[%rd3], %f2;
$L__BB1_4:
	add.s32 	%r8, %r1, 256;
	cvt.u64.u32 	%rd10, %r8;
	setp.le.u64 	%p3, %rd2, %rd10;
	@%p3 bra 	$L__BB1_6;
	st.global.f32 	[%rd3+1024], %f2;
$L__BB1_6:
	ret;

}
	// .globl	_ZN3cub18CUB_300001_SM_10006detail8for_each13static_kernelINS2_12policy_hub_t12policy_500_tElNS2_12op_wrapper_tIl7functorN6thrust24THRUST_300001_SM_1000_NS12zip_iteratorIN4cuda3std3__45tupleIJNS9_6detail15normal_iteratorINS9_10device_ptrIfEEEESJ_SJ_SJ_EEEEEEEEEvT0_T1_
.visible .entry _ZN3cub18CUB_300001_SM_10006detail8for_each13static_kernelINS2_12policy_hub_t12policy_500_tElNS2_12op_wrapper_tIl7functorN6thrust24THRUST_300001_SM_1000_NS12zip_iteratorIN4cuda3std3__45tupleIJNS9_6detail15normal_iteratorINS9_10device_ptrIfEEEESJ_SJ_SJ_EEEEEEEEEvT0_T1_(
	.param .u64 _ZN3cub18CUB_300001_SM_10006detail8for_each13static_kernelINS2_12policy_hub_t12policy_500_tElNS2_12op_wrapper_tIl7functorN6thrust24THRUST_300001_SM_1000_NS12zip_iteratorIN4cuda3std3__45tupleIJNS9_6detail15normal_iteratorINS9_10device_ptrIfEEEESJ_SJ_SJ_EEEEEEEEEvT0_T1__param_0,
	.param .align 8 .b8 _ZN3cub18CUB_300001_SM_10006detail8for_each13static_kernelINS2_12policy_hub_t12policy_500_tElNS2_12op_wrapper_tIl7functorN6thrust24THRUST_300001_SM_1000_NS12zip_iteratorIN4cuda3std3__45tupleIJNS9_6detail15normal_iteratorINS9_10device_ptrIfEEEESJ_SJ_SJ_EEEEEEEEEvT0_T1__param_1[40]
)
.maxntid 256
{
	.reg .pred 	%p<4>;
	.reg .b16 	%rs<9>;
	.reg .b32 	%r<16>;
	.reg .b32 	%f<17>;
	.reg .b64 	%rd<38>;

	ld.param.u64 	%rd12, [_ZN3cub18CUB_300001_SM_10006detail8for_each13static_kernelINS2_12policy_hub_t12policy_500_tElNS2_12op_wrapper_tIl7functorN6thrust24THRUST_300001_SM_1000_NS12zip_iteratorIN4cuda3std3__45tupleIJNS9_6detail15normal_iteratorINS9_10device_ptrIfEEEESJ_SJ_SJ_EEEEEEEEEvT0_T1__param_1+24];
	ld.param.u64 	%rd11, [_ZN3cub18CUB_300001_SM_10006detail8for_each13static_kernelINS2_12policy_hub_t12policy_500_tElNS2_12op_wrapper_tIl7functorN6thrust24THRUST_300001_SM_1000_NS12zip_iteratorIN4cuda3std3__45tupleIJNS9_6detail15normal_iteratorINS9_10device_ptrIfEEEESJ_SJ_SJ_EEEEEEEEEvT0_T1__param_1+16];
	ld.param.u64 	%rd10, [_ZN3cub18CUB_300001_SM_10006detail8for_each13static_kernelINS2_12policy_hub_t12policy_500_tElNS2_12op_wrapper_tIl7functorN6thrust24THRUST_300001_SM_1000_NS12zip_iteratorIN4cuda3std3__45tupleIJNS9_6detail15normal_iteratorINS9_10device_ptrIfEEEESJ_SJ_SJ_EEEEEEEEEvT0_T1__param_1+8];
	ld.param.u64 	%rd9, [_ZN3cub18CUB_300001_SM_10006detail8for_each13static_kernelINS2_12policy_hub_t12policy_500_tElNS2_12op_wrapper_tIl7functorN6thrust24THRUST_300001_SM_1000_NS12zip_iteratorIN4cuda3std3__45tupleIJNS9_6detail15normal_iteratorINS9_10device_ptrIfEEEESJ_SJ_SJ_EEEEEEEEEvT0_T1__param_1];
	ld.param.u64 	%rd13, [_ZN3cub18CUB_300001_SM_10006detail8for_each13static_kernelINS2_12policy_hub_t12policy_500_tElNS2_12op_wrapper_tIl7functorN6thrust24THRUST_300001_SM_1000_NS12zip_iteratorIN4cuda3std3__45tupleIJNS9_6detail15normal_iteratorINS9_10device_ptrIfEEEESJ_SJ_SJ_EEEEEEEEEvT0_T1__param_0];
	mov.u32 	%r11, %ctaid.x;
	mul.wide.u32 	%rd1, %r11, 512;
	sub.s64 	%rd2, %rd13, %rd1;
	setp.lt.s64 	%p1, %rd2, 512;
	@%p1 bra 	$L__BB2_2;
	mov.u32 	%r15, %tid.x;
	cvta.to.global.u64 	%rd27, %rd12;
	cvta.to.global.u64 	%rd28, %rd11;
	cvta.to.global.u64 	%rd29, %rd10;
	cvta.to.global.u64 	%rd30, %rd9;
	cvt.u64.u32 	%rd31, %r15;
	add.s64 	%rd32, %rd1, %rd31;
	shl.b64 	%rd33, %rd32, 2;
	add.s64 	%rd34, %rd30, %rd33;
	add.s64 	%rd35, %rd29, %rd33;
	add.s64 	%rd36, %rd28, %rd33;
	add.s64 	%rd37, %rd27, %rd33;
	ld.global.f32 	%f9, [%rd34];
	ld.global.f32 	%f10, [%rd35];
	ld.global.f32 	%f11, [%rd36];
	fma.rn.f32 	%f12, %f9, %f10, %f11;
	st.global.f32 	[%rd37], %f12;
	ld.global.f32 	%f13, [%rd34+1024];
	ld.global.f32 	%f14, [%rd35+1024];
	ld.global.f32 	%f15, [%rd36+1024];
	fma.rn.f32 	%f16, %f13, %f14, %f15;
	st.global.f32 	[%rd37+1024], %f16;
	bra.uni 	$L__BB2_6;
$L__BB2_2:
	cvta.to.global.u64 	%rd3, %rd9;
	cvta.to.global.u64 	%rd4, %rd10;
	cvta.to.global.u64 	%rd5, %rd11;
	cvta.to.global.u64 	%rd6, %rd12;
	mov.u32 	%r12, %tid.x;
	cvt.s64.s32 	%rd7, %rd2;
	cvt.u64.u32 	%rd8, %r12;
	setp.le.s64 	%p2, %rd7, %rd8;
	@%p2 bra 	$L__BB2_4;
	add.s64 	%rd14, %rd1, %rd8;
	shl.b64 	%rd15, %rd14, 2;
	add.s64 	%rd16, %rd3, %rd15;
	add.s64 	%rd17, %rd4, %rd15;
	add.s64 	%rd18, %rd5, %rd15;
	add.s64 	%rd19, %rd6, %rd15;
	ld.global.f32 	%f1, [%rd16];
	ld.global.f32 	%f2, [%rd17];
	ld.global.f32 	%f3, [%rd18];
	fma.rn.f32 	%f4, %f1, %f2, %f3;
	st.global.f32 	[%rd19], %f4;
$L__BB2_4:
	cvt.u32.u64 	%r13, %rd8;
	add.s32 	%r14, %r13, 256;
	cvt.u64.u32 	%rd20, %r14;
	setp.le.s64 	%p3, %rd7, %rd20;
	@%p3 bra 	$L__BB2_6;
	add.s64 	%rd21, %rd1, %rd8;
	shl.b64 	%rd22, %rd21, 2;
	add.s64 	%rd23, %rd3, %rd22;
	add.s64 	%rd24, %rd4, %rd22;
	add.s64 	%rd25, %rd5, %rd22;
	add.s64 	%rd26, %rd6, %rd22;
	ld.global.f32 	%f5, [%rd23+1024];
	ld.global.f32 	%f6, [%rd24+1024];
	ld.global.f32 	%f7, [%rd25+1024];
	fma.rn.f32 	%f8, %f5, %f6, %f7;
	st.global.f32 	[%rd26+1024], %f8;
$L__BB2_6:
	ret;

}


// ===== COMPILED SASS (sm_100) =====

	.target	sm_100

	.elftype	@"ET_EXEC"


//--------------------- .note.nv.tkinfo           --------------------------
	.section	.note.nv.tkinfo,"",@"SHT_NOTE"
	.sectionflags	@"SHF_NOTE_NV_TKINFO"
	.tkinfo
        /*0018*/ 	.word	0x00000002
        /*0030*/ 	.string	""
        /*0030*/ 	.string	"ptxas"
        /*0030*/ 	.string	"Cuda compilation tools, release 13.0, V13.0.88"
        /*0030*/ 	.string	"Build cuda_13.0.r13.0/compiler.36424714_0"
        /*0030*/ 	.string	"-arch sm_100 -m 64 "



//--------------------- .note.nv.cuinfo           --------------------------
	.section	.note.nv.cuinfo,"",@"SHT_NOTE"
	.sectionflags	@"SHF_NOTE_NV_CUINFO"
        /*0018*/ 	.short	0x0002
        /*001a*/ 	.short	0x0064
        /*001c*/ 	.short	0x0082
	.zero		2


//--------------------- .nv.info                  --------------------------
	.section	.nv.info,"",@"SHT_CUDA_INFO"
	.align	4


	//----- nvinfo : EIATTR_REGCOUNT
	.align		4
        /*0000*/ 	.byte	0x04, 0x2f
        /*0002*/ 	.short	(.L_44 - .L_43)
	.align		4
.L_43:
        /*0004*/ 	.word	index@(_ZN3cub18CUB_300001_SM_10006detail11EmptyKernelIvEEvv)
        /*0008*/ 	.word	0x00000004


	//----- nvinfo : EIATTR_FRAME_SIZE
	.align		4
.L_44:
        /*000c*/ 	.byte	0x04, 0x11
        /*000e*/ 	.short	(.L_46 - .L_45)
	.align		4
.L_45:
        /*0010*/ 	.word	index@(_ZN3cub18CUB_300001_SM_10006detail11EmptyKernelIvEEvv)
        /*0014*/ 	.word	0x00000000


	//----- nvinfo : EIATTR_REGCOUNT
	.align		4
.L_46:
        /*0018*/ 	.byte	0x04, 0x2f
        /*001a*/ 	.short	(.L_48 - .L_47)
	.align		4
.L_47:
        /*001c*/ 	.word	index@(_ZN3cub18CUB_300001_SM_10006detail8for_each13static_kernelINS2_12policy_hub_t12policy_500_tEmN6thrust24THRUST_300001_SM_1000_NS8cuda_cub20__uninitialized_fill7functorINS7_10device_ptrIfEEfEEEEvT0_T1_)
        /*0020*/ 	.word	0x00000008


	//----- nvinfo : EIATTR_FRAME_SIZE
	.align		4
.L_48:
        /*0024*/ 	.byte	0x04, 0x11
        /*0026*/ 	.short	(.L_50 - .L_49)
	.align		4
.L_49:
        /*0028*/ 	.word	index@(_ZN3cub18CUB_300001_SM_10006detail8for_each13static_kernelINS2_12policy_hub_t12policy_500_tEmN6thrust24THRUST_300001_SM_1000_NS8cuda_cub20__uninitialized_fill7functorINS7_10device_ptrIfEEfEEEEvT0_T1_)
        /*002c*/ 	.word	0x00000000


	//----- nvinfo : EIATTR_REGCOUNT
	.align		4
.L_50:
        /*0030*/ 	.byte	0x04, 0x2f
        /*0032*/ 	.short	(.L_52 - .L_51)
	.align		4
.L_51:
        /*0034*/ 	.word	index@(_ZN3cub18CUB_300001_SM_10006detail8for_each13static_kernelINS2_12policy_hub_t12policy_500_tElNS2_12op_wrapper_tIl7functorN6thrust24THRUST_300001_SM_1000_NS12zip_iteratorIN4cuda3std3__45tupleIJNS9_6detail15normal_iteratorINS9_10device_ptrIfEEEESJ_SJ_SJ_EEEEEEEEEvT0_T1_)
        /*0038*/ 	.word	0x00000012


	//----- nvinfo : EIATTR_FRAME_SIZE
	.align		4
.L_52:
        /*003c*/ 	.byte	0x04, 0x11
        /*003e*/ 	.short	(.L_54 - .L_53)
	.align		4
.L_53:
        /*0040*/ 	.word	index@(_ZN3cub18CUB_300001_SM_10006detail8for_each13static_kernelINS2_12policy_hub_t12policy_500_tElNS2_12op_wrapper_tIl7functorN6thrust24THRUST_300001_SM_1000_NS12zip_iteratorIN4cuda3std3__45tupleIJNS9_6detail15normal_iteratorINS9_10device_ptrIfEEEESJ_SJ_SJ_EEEEEEEEEvT0_T1_)
        /*0044*/ 	.word	0x00000000


	//----- nvinfo : EIATTR_MIN_STACK_SIZE
	.align		4
.L_54:
        /*0048*/ 	.byte	0x04, 0x12
        /*004a*/ 	.short	(.L_56 - .L_55)
	.align		4
.L_55:
        /*004c*/ 	.word	index@(_ZN3cub18CUB_300001_SM_10006detail8for_each13static_kernelINS2_12policy_hub_t12policy_500_tElNS2_12op_wrapper_tIl7functorN6thrust24THRUST_300001_SM_1000_NS12zip_iteratorIN4cuda3std3__45tupleIJNS9_6detail15normal_iteratorINS9_10device_ptrIfEEEESJ_SJ_SJ_EEEEEEEEEvT0_T1_)
        /*0050*/ 	.word	0x00000000


	//----- nvinfo : EIATTR_MIN_STACK_SIZE
	.align		4
.L_56:
        /*0054*/ 	.byte	0x04, 0x12
        /*0056*/ 	.short	(.L_58 - .L_57)
	.align		4
.L_57:
        /*0058*/ 	.word	index@(_ZN3cub18CUB_300001_SM_10006detail8for_each13static_kernelINS2_12policy_hub_t12policy_500_tEmN6thrust24THRUST_300001_SM_1000_NS8cuda_cub20__uninitialized_fill7functorINS7_10device_ptrIfEEfEEEEvT0_T1_)
        /*005c*/ 	.word	0x00000000


	//----- nvinfo : EIATTR_MIN_STACK_SIZE
	.align		4
.L_58:
        /*0060*/ 	.byte	0x04, 0x12
        /*0062*/ 	.short	(.L_60 - .L_59)
	.align		4
.L_59:
        /*0064*/ 	.word	index@(_ZN3cub18CUB_300001_SM_10006detail11EmptyKernelIvEEvv)
        /*0068*/ 	.word	0x00000000
.L_60:


//--------------------- .nv.compat                --------------------------
	.section	.nv.compat,"",@"SHT_CUDA_COMPAT_INFO"
	.align	4
        /*0000*/ 	.byte	0x02, 0x09, 0x00, 0x00, 0x02, 0x02, 0x01, 0x00, 0x02, 0x05, 0x05, 0x00, 0x03, 0x07, 0x01, 0x01
        /*0010*/ 	.byte	0x02, 0x03, 0x00, 0x00, 0x02, 0x06, 0x01, 0x00, 0x04, 0x0b, 0x08, 0x00, 0x09, 0x00, 0x00, 0x00
        /*0020*/ 	.byte	0x00, 0x00, 0x00, 0x00


//--------------------- .nv.info._ZN3cub18CUB_300001_SM_10006detail8for_each13static_kernelINS2_12policy_hub_t12policy_500_tElNS2_12op_wrapper_tIl7functorN6thrust24THRUST_300001_SM_1000_NS12zip_iteratorIN4cuda3std3__45tupleIJNS9_6detail15normal_iteratorINS9_10device_ptrIfEEEESJ_SJ_SJ_EEEEEEEEEvT0_T1_ --------------------------
	.section	.nv.info._ZN3cub18CUB_300001_SM_10006detail8for_each13static_kernelINS2_12policy_hub_t12policy_500_tElNS2_12op_wrapper_tIl7functorN6thrust24THRUST_300001_SM_1000_NS12zip_iteratorIN4cuda3std3__45tupleIJNS9_6detail15normal_iteratorINS9_10device_ptrIfEEEESJ_SJ_SJ_EEEEEEEEEvT0_T1_,"",@"SHT_CUDA_INFO"
	.sectionflags	@""
	.align	4


	//----- nvinfo : EIATTR_CUDA_API_VERSION
	.align		4
        /*0000*/ 	.byte	0x04, 0x37
        /*0002*/ 	.short	(.L_62 - .L_61)
.L_61:
        /*0004*/ 	.word	0x00000082


	//----- nvinfo : EIATTR_KPARAM_INFO
	.align		4
.L_62:
        /*0008*/ 	.byte	0x04, 0x17
        /*000a*/ 	.short	(.L_64 - .L_63)
.L_63:
        /*000c*/ 	.word	0x00000000
        /*0010*/ 	.short	0x0001
        /*0012*/ 	.short	0x0008
        /*0014*/ 	.byte	0x00, 0xf0, 0xa1, 0x00


	//----- nvinfo : EIATTR_KPARAM_INFO
	.align		4
.L_64:
        /*0018*/ 	.byte	0x04, 0x17
        /*001a*/ 	.short	(.L_66 - .L_65)
.L_65:
        /*001c*/ 	.word	0x00000000
        /*0020*/ 	.short	0x0000
        /*0022*/ 	.short	0x0000
        /*0024*/ 	.byte	0x00, 0xf0, 0x21, 0x00


	//----- nvinfo : EIATTR_SPARSE_MMA_MASK
	.align		4
.L_66:
        /*0028*/ 	.byte	0x03, 0x50
        /*002a*/ 	.short	0x0000


	//----- nvinfo : EIATTR_MAXREG_COUNT
	.align		4
        /*002c*/ 	.byte	0x03, 0x1b
        /*002e*/ 	.short	0x00ff


	//----- nvinfo : EIATTR_MERCURY_ISA_VERSION
	.align		4
        /*0030*/ 	.byte	0x03, 0x5f
        /*0032*/ 	.short	0x0101


	//----- nvinfo : EIATTR_VRC_CTA_INIT_COUNT
	.align		4
        /*0034*/ 	.byte	0x02, 0x4a
	.zero		1
	.zero		1


	//----- nvinfo : EIATTR_EXIT_INSTR_OFFSETS
	.align		4
        /*0038*/ 	.byte	0x04, 0x1c
        /*003a*/ 	.short	(.L_68 - .L_67)


	//   ....[0]....
.L_67:
        /*003c*/ 	.word	0x00000240


	//   ....[1]....
        /*0040*/ 	.word	0x00000450


	//   ....[2]....
        /*0044*/ 	.word	0x000005a0


	//----- nvinfo : EIATTR_MAX_THREADS
	.align		4
.L_68:
        /*0048*/ 	.byte	0x04, 0x05
        /*004a*/ 	.short	(.L_70 - .L_69)
.L_69:
        /*004c*/ 	.word	0x00000100
        /*0050*/ 	.word	0x00000001
        /*0054*/ 	.word	0x00000001


	//----- nvinfo : EIATTR_CRS_STACK_SIZE
	.align		4
.L_70:
        /*0058*/ 	.byte	0x04, 0x1e
        /*005a*/ 	.short	(.L_72 - .L_71)
.L_71:
        /*005c*/ 	.word	0x00000000


	//----- nvinfo : EIATTR_CBANK_PARAM_SIZE
	.align		4
.L_72:
        /*0060*/ 	.byte	0x03, 0x19
        /*0062*/ 	.short	0x0030


	//----- nvinfo : EIATTR_PARAM_CBANK
	.align		4
        /*0064*/ 	.byte	0x04, 0x0a
        /*0066*/ 	.short	(.L_74 - .L_73)
	.align		4
.L_73:
        /*0068*/ 	.word	index@(.nv.constant0._ZN3cub18CUB_300001_SM_10006detail8for_each13static_kernelINS2_12policy_hub_t12policy_500_tElNS2_12op_wrapper_tIl7functorN6thrust24THRUST_300001_SM_1000_NS12zip_iteratorIN4cuda3std3__45tupleIJNS9_6detail15normal_iteratorINS9_10device_ptrIfEEEESJ_SJ_SJ_EEEEEEEEEvT0_T1_)
        /*006c*/ 	.short	0x0380
        /*006e*/ 	.short	0x0030


	//----- nvinfo : EIATTR_SW_WAR
	.align		4
.L_74:
        /*0070*/ 	.byte	0x04, 0x36
        /*0072*/ 	.short	(.L_76 - .L_75)
.L_75:
        /*0074*/ 	.word	0x00000008
.L_76:


//--------------------- .nv.info._ZN3cub18CUB_300001_SM_10006detail8for_each13static_kernelINS2_12policy_hub_t12policy_500_tEmN6thrust24THRUST_300001_SM_1000_NS8cuda_cub20__uninitialized_fill7functorINS7_10device_ptrIfEEfEEEEvT0_T1_ --------------------------
	.section	.nv.info._ZN3cub18CUB_300001_SM_10006detail8for_each13static_kernelINS2_12policy_hub_t12policy_500_tEmN6thrust24THRUST_300001_SM_1000_NS8cuda_cub20__uninitialized_fill7functorINS7_10device_ptrIfEEfEEEEvT0_T1_,"",@"SHT_CUDA_INFO"
	.sectionflags	@""
	.align	4


	//----- nvinfo : EIATTR_CUDA_API_VERSION
	.align		4
        /*0000*/ 	.byte	0x04, 0x37
        /*0002*/ 	.short	(.L_78 - .L_77)
.L_77:
        /*0004*/ 	.word	0x00000082


	//----- nvinfo : EIATTR_KPARAM_INFO
	.align		4
.L_78:
        /*0008*/ 	.byte	0x04, 0x17
        /*000a*/ 	.short	(.L_80 - .L_79)
.L_79:
        /*000c*/ 	.word	0x00000000
        /*0010*/ 	.short	0x0001
        /*0012*/ 	.short	0x0008
        /*0014*/ 	.byte	0x00, 0xf0, 0x41, 0x00


	//----- nvinfo : EIATTR_KPARAM_INFO
	.align		4
.L_80:
        /*0018*/ 	.byte	0x04, 0x17
        /*001a*/ 	.short	(.L_82 - .L_81)
.L_81:
        /*001c*/ 	.word	0x00000000
        /*0020*/ 	.short	0x0000
        /*0022*/ 	.short	0x0000
        /*0024*/ 	.byte	0x00, 0xf0, 0x21, 0x00


	//----- nvinfo : EIATTR_SPARSE_MMA_MASK
	.align		4
.L_82:
        /*0028*/ 	.byte	0x03, 0x50
        /*002a*/ 	.short	0x0000


	//----- nvinfo : EIATTR_MAXREG_COUNT
	.align		4
        /*002c*/ 	.byte	0x03, 0x1b
        /*002e*/ 	.short	0x00ff


	//----- nvinfo : EIATTR_MERCURY_ISA_VERSION
	.align		4
        /*0030*/ 	.byte	0x03, 0x5f
        /*0032*/ 	.short	0x0101


	//----- nvinfo : EIATTR_VRC_CTA_INIT_COUNT
	.align		4
        /*0034*/ 	.byte	0x02, 0x4a
	.zero		1
	.zero		1


	//----- nvinfo : EIATTR_EXIT_INSTR_OFFSETS
	.align		4
        /*0038*/ 	.byte	0x04, 0x1c
        /*003a*/ 	.short	(.L_84 - .L_83)


	//   ....[0]....
.L_83:
        /*003c*/ 	.word	0x00000130


	//   ....[1]....
        /*0040*/ 	.word	0x00000230


	//   ....[2]....
        /*0044*/ 	.word	0x00000260


	//----- nvinfo : EIATTR_MAX_THREADS
	.align		4
.L_84:
        /*0048*/ 	.byte	0x04, 0x05
        /*004a*/ 	.short	(.L_86 - .L_85)
.L_85:
        /*004c*/ 	.word	0x00000100
        /*0050*/ 	.word	0x00000001
        /*0054*/ 	.word	0x00000001


	//----- nvinfo : EIATTR_CBANK_PARAM_SIZE
	.align		4
.L_86:
        /*0058*/ 	.byte	0x03, 0x19
        /*005a*/ 	.short	0x0018


	//----- nvinfo : EIATTR_PARAM_CBANK
	.align		4
        /*005c*/ 	.byte	0x04, 0x0a
        /*005e*/ 	.short	(.L_88 - .L_87)
	.align		4
.L_87:
        /*0060*/ 	.word	index@(.nv.constant0._ZN3cub18CUB_300001_SM_10006detail8for_each13static_kernelINS2_12policy_hub_t12policy_500_tEmN6thrust24THRUST_300001_SM_1000_NS8cuda_cub20__uninitialized_fill7functorINS7_10device_ptrIfEEfEEEEvT0_T1_)
        /*0064*/ 	.short	0x0380
        /*0066*/ 	.short	0x0018


	//----- nvinfo : EIATTR_SW_WAR
	.align		4
.L_88:
        /*0068*/ 	.byte	0x04, 0x36
        /*006a*/ 	.short	(.L_90 - .L_89)
.L_89:
        /*006c*/ 	.word	0x00000008
.L_90:


//--------------------- .nv.info._ZN3cub18CUB_300001_SM_10006detail11EmptyKernelIvEEvv --------------------------
	.section	.nv.info._ZN3cub18CUB_300001_SM_10006detail11EmptyKernelIvEEvv,"",@"SHT_CUDA_INFO"
	.sectionflags	@""
	.align	4


	//----- nvinfo : EIATTR_CUDA_API_VERSION
	.align		4
        /*0000*/ 	.byte	0x04, 0x37
        /*0002*/ 	.short	(.L_92 - .L_91)
.L_91:
        /*0004*/ 	.word	0x00000082


	//----- nvinfo : EIATTR_SPARSE_MMA_MASK
	.align		4
.L_92:
        /*0008*/ 	.byte	0x03, 0x50
        /*000a*/ 	.short	0x0000


	//----- nvinfo : EIATTR_MAXREG_COUNT
	.align		4
        /*000c*/ 	.byte	0x03, 0x1b
        /*000e*/ 	.short	0x00ff


	//----- nvinfo : EIATTR_MERCURY_ISA_VERSION
	.align		4
        /*0010*/ 	.byte	0x03, 0x5f
        /*0012*/ 	.short	0x0101


	//----- nvinfo : EIATTR_VRC_CTA_INIT_COUNT
	.align		4
        /*0014*/ 	.byte	0x02, 0x4a
	.zero		1
	.zero		1


	//----- nvinfo : EIATTR_EXIT_INSTR_OFFSETS
	.align		4
        /*0018*/ 	.byte	0x04, 0x1c
        /*001a*/ 	.short	(.L_94 - .L_93)


	//   ....[0]....
.L_93:
        /*001c*/ 	.word	0x00000010


	//----- nvinfo : EIATTR_SW_WAR
	.align		4
.L_94:
        /*0020*/ 	.byte	0x04, 0x36
        /*0022*/ 	.short	(.L_96 - .L_95)
.L_95:
        /*0024*/ 	.word	0x00000008
.L_96:


//--------------------- .nv.callgraph             --------------------------
	.section	.nv.callgraph,"",@"SHT_CUDA_CALLGRAPH"
	.align	4
	.sectionentsize	8
	.align		4
        /*0000*/ 	.word	0x00000000
	.align		4
        /*0004*/ 	.word	0xffffffff
	.align		4
        /*0008*/ 	.word	0x00000000
	.align		4
        /*000c*/ 	.word	0xfffffffe
	.align		4
        /*0010*/ 	.word	0x00000000
	.align		4
        /*0014*/ 	.word	0xfffffffd
	.align		4
        /*0018*/ 	.word	0x00000000
	.align		4
        /*001c*/ 	.word	0xfffffffc


//--------------------- .nv.constant4             --------------------------
	.section	.nv.constant4,"a",@progbits
	.align	8
	.align		8
.nv.constant4:
        /*0000*/ 	.dword	_ZN30_INTERNAL_501b334f_4_k_cu_main4cuda3std3__45__cpo5beginE
	.align		8
        /*0008*/ 	.dword	_ZN30_INTERNAL_501b334f_4_k_cu_main4cuda3std3__45__cpo3endE
	.align		8
        /*0010*/ 	.dword	_ZN30_INTERNAL_501b334f_4_k_cu_main4cuda3std3__45__cpo6cbeginE
	.align		8
        /*0018*/ 	.dword	_ZN30_INTERNAL_501b334f_4_k_cu_main4cuda3std3__45__cpo4cendE
	.align		8
        /*0020*/ 	.dword	_ZN30_INTERNAL_501b334f_4_k_cu_main4cuda3std3__45__cpo6rbeginE
	.align		8
        /*0028*/ 	.dword	_ZN30_INTERNAL_501b334f_4_k_cu_main4cuda3std3__45__cpo4rendE
	.align		8
        /*0030*/ 	.dword	_ZN30_INTERNAL_501b334f_4_k_cu_main4cuda3std3__45__cpo7crbeginE
	.align		8
        /*0038*/ 	.dword	_ZN30_INTERNAL_501b334f_4_k_cu_main4cuda3std3__45__cpo5crendE
	.align		8
        /*0040*/ 	.dword	_ZN30_INTERNAL_501b334f_4_k_cu_main4cuda3std3__432_GLOBAL__N__501b334f_4_k_cu_main6ignoreE
	.align		8
        /*0048*/ 	.dword	_ZN30_INTERNAL_501b334f_4_k_cu_main4cuda3std3__419piecewise_constructE
	.align		8
        /*0050*/ 	.dword	_ZN30_INTERNAL_501b334f_4_k_cu_main4cuda3std3__48in_placeE
	.align		8
        /*0058*/ 	.dword	_ZN30_INTERNAL_501b334f_4_k_cu_main4cuda3std3__420unreachable_sentinelE
	.align		8
        /*0060*/ 	.dword	_ZN30_INTERNAL_501b334f_4_k_cu_main4cuda3std3__47nulloptE
	.align		8
        /*0068*/ 	.dword	_ZN30_INTERNAL_501b334f_4_k_cu_main4cuda3std3__48unexpectE
	.align		8
        /*0070*/ 	.dword	_ZN30_INTERNAL_501b334f_4_k_cu_main4cuda3std6ranges3__45__cpo4swapE
	.align		8
        /*0078*/ 	.dword	_ZN30_INTERNAL_501b334f_4_k_cu_main4cuda3std6ranges3__45__cpo9iter_moveE
	.align		8
        /*0080*/ 	.dword	_ZN30_INTERNAL_501b334f_4_k_cu_main4cuda3std6ranges3__45__cpo5beginE
	.align		8
        /*0088*/ 	.dword	_ZN30_INTERNAL_501b334f_4_k_cu_main4cuda3std6ranges3__45__cpo3endE
	.align		8
        /*0090*/ 	.dword	_ZN30_INTERNAL_501b334f_4_k_cu_main4cuda3std6ranges3__45__cpo6cbeginE
	.align		8
        /*0098*/ 	.dword	_ZN30_INTERNAL_501b334f_4_k_cu_main4cuda3std6ranges3__45__cpo4cendE
	.align		8
        /*00a0*/ 	.dword	_ZN30_INTERNAL_501b334f_4_k_cu_main4cuda3std6ranges3__45__cpo7advanceE
	.align		8
        /*00a8*/ 	.dword	_ZN30_INTERNAL_501b334f_4_k_cu_main4cuda3std6ranges3__45__cpo9iter_swapE
	.align		8
        /*00b0*/ 	.dword	_ZN30_INTERNAL_501b334f_4_k_cu_main4cuda3std6ranges3__45__cpo4nextE
	.align		8
        /*00b8*/ 	.dword	_ZN30_INTERNAL_501b334f_4_k_cu_main4cuda3std6ranges3__45__cpo4prevE
	.align		8
        /*00c0*/ 	.dword	_ZN30_INTERNAL_501b334f_4_k_cu_main4cuda3std6ranges3__45__cpo4dataE
	.align		8
        /*00c8*/ 	.dword	_ZN30_INTERNAL_501b334f_4_k_cu_main4cuda3std6ranges3__45__cpo5cdataE
	.align		8
        /*00d0*/ 	.dword	_ZN30_INTERNAL_501b334f_4_k_cu_main4cuda3std6ranges3__45__cpo4sizeE
	.align		8
        /*00d8*/ 	.dword	_ZN30_INTERNAL_501b334f_4_k_cu_main4cuda3std6ranges3__45__cpo5ssizeE
	.align		8
        /*00e0*/ 	.dword	_ZN30_INTERNAL_501b334f_4_k_cu_main4cuda3std6ranges3__45__cpo8distanceE
	.align		8
        /*00e8*/ 	.dword	_ZN30_INTERNAL_501b334f_4_k_cu_main6thrust24THRUST_300001_SM_1000_NS8cuda_cub3parE
	.align		8
        /*00f0*/ 	.dword	_ZN30_INTERNAL_501b334f_4_k_cu_main6thrust24THRUST_300001_SM_1000_NS8cuda_cub10par_nosyncE
	.align		8
        /*00f8*/ 	.dword	_ZN30_INTERNAL_501b334f_4_k_cu_main6thrust24THRUST_300001_SM_1000_NS6system6detail10sequential3seqE
	.align		8
        /*0100*/ 	.dword	_ZN30_INTERNAL_501b334f_4_k_cu_main6thrust24THRUST_300001_SM_1000_NS12placeholders2_1E
	.align		8
        /*0108*/ 	.dword	_ZN30_INTERNAL_501b334f_4_k_cu_main6thrust24THRUST_300001_SM_1000_NS12placeholders2_2E
	.align		8
        /*0110*/ 	.dword	_ZN30_INTERNAL_501b334f_4_k_cu_main6thrust24THRUST_300001_SM_1000_NS12placeholders2_3E
	.align		8
        /*0118*/ 	.dword	_ZN30_INTERNAL_501b334f_4_k_cu_main6thrust24THRUST_300001_SM_1000_NS12placeholders2_4E
	.align		8
        /*0120*/ 	.dword	_ZN30_INTERNAL_501b334f_4_k_cu_main6thrust24THRUST_300001_SM_1000_NS12placeholders2_5E
	.align		8
        /*0128*/ 	.dword	_ZN30_INTERNAL_501b334f_4_k_cu_main6thrust24THRUST_300001_SM_1000_NS12placeholders2_6E
	.align		8
        /*0130*/ 	.dword	_ZN30_INTERNAL_501b334f_4_k_cu_main6thrust24THRUST_300001_SM_1000_NS12placeholders2_7E
	.align		8
        /*0138*/ 	.dword	_ZN30_INTERNAL_501b334f_4_k_cu_main6thrust24THRUST_300001_SM_1000_NS12placeholders2_8E
	.align		8
        /*0140*/ 	.dword	_ZN30_INTERNAL_501b334f_4_k_cu_main6thrust24THRUST_300001_SM_1000_NS12placeholders2_9E
	.align		8
        /*0148*/ 	.dword	_ZN30_INTERNAL_501b334f_4_k_cu_main6thrust24THRUST_300001_SM_1000_NS12placeholders3_10E
	.align		8
        /*0150*/ 	.dword	_ZN30_INTERNAL_501b334f_4_k_cu_main6thrust24THRUST_300001_SM_1000_NS3seqE


//--------------------- .text._ZN3cub18CUB_300001_SM_10006detail8for_each13static_kernelINS2_12policy_hub_t12policy_500_tElNS2_12op_wrapper_tIl7functorN6thrust24THRUST_300001_SM_1000_NS12zip_iteratorIN4cuda3std3__45tupleIJNS9_6detail15normal_iteratorINS9_10device_ptrIfEEEESJ_SJ_SJ_EEEEEEEEEvT0_T1_ --------------------------
	.section	.text._ZN3cub18CUB_300001_SM_10006detail8for_each13static_kernelINS2_12policy_hub_t12policy_500_tElNS2_12op_wrapper_tIl7functorN6thrust24THRUST_300001_SM_1000_NS12zip_iteratorIN4cuda3std3__45tupleIJNS9_6detail15normal_iteratorINS9_10device_ptrIfEEEESJ_SJ_SJ_EEEEEEEEEvT0_T1_,"ax",@progbits
	.align	128
        .global         _ZN3cub18CUB_300001_SM_10006detail8for_each13static_kernelINS2_12policy_hub_t12policy_500_tElNS2_12op_wrapper_tIl7functorN6thrust24THRUST_300001_SM_1000_NS12zip_iteratorIN4cuda3std3__45tupleIJNS9_6detail15normal_iteratorINS9_10device_ptrIfEEEESJ_SJ_SJ_EEEEEEEEEvT0_T1_
        .type           _ZN3cub18CUB_300001_SM_10006detail8for_each13static_kernelINS2_12policy_hub_t12policy_500_tElNS2_12op_wrapper_tIl7functorN6thrust24THRUST_300001_SM_1000_NS12zip_iteratorIN4cuda3std3__45tupleIJNS9_6detail15normal_iteratorINS9_10device_ptrIfEEEESJ_SJ_SJ_EEEEEEEEEvT0_T1_,@function
        .size           _ZN3cub18CUB_300001_SM_10006detail8for_each13static_kernelINS2_12policy_hub_t12policy_500_tElNS2_12op_wrapper_tIl7functorN6thrust24THRUST_300001_SM_1000_NS12zip_iteratorIN4cuda3std3__45tupleIJNS9_6detail15normal_iteratorINS9_10device_ptrIfEEEESJ_SJ_SJ_EEEEEEEEEvT0_T1_,(.L_x_7 - _ZN3cub18CUB_300001_SM_10006detail8for_each13static_kernelINS2_12policy_hub_t12policy_500_tElNS2_12op_wrapper_tIl7functorN6thrust24THRUST_300001_SM_1000_NS12zip_iteratorIN4cuda3std3__45tupleIJNS9_6detail15normal_iteratorINS9_10device_ptrIfEEEESJ_SJ_SJ_EEEEEEEEEvT0_T1_)
        .other          _ZN3cub18CUB_300001_SM_10006detail8for_each13static_kernelINS2_12policy_hub_t12policy_500_tElNS2_12op_wrapper_tIl7functorN6thrust24THRUST_300001_SM_1000_NS12zip_iteratorIN4cuda3std3__45tupleIJNS9_6detail15normal_iteratorINS9_10device_ptrIfEEEESJ_SJ_SJ_EEEEEEEEEvT0_T1_,@"STO_CUDA_ENTRY STV_DEFAULT"
_ZN3cub18CUB_300001_SM_10006detail8for_each13static_kernelINS2_12policy_hub_t12policy_500_tElNS2_12op_wrapper_tIl7functorN6thrust24THRUST_300001_SM_1000_NS12zip_iteratorIN4cuda3std3__45tupleIJNS9_6detail15normal_iteratorINS9_10device_ptrIfEEEESJ_SJ_SJ_EEEEEEEEEvT0_T1_:
.text._ZN3cub18CUB_300001_SM_10006detail8for_each13static_kernelINS2_12policy_hub_t12policy_500_tElNS2_12op_wrapper_tIl7functorN6thrust24THRUST_300001_SM_1000_NS12zip_iteratorIN4cuda3std3__45tupleIJNS9_6detail15normal_iteratorINS9_10device_ptrIfEEEESJ_SJ_SJ_EEEEEEEEEvT0_T1_:
[----:B------:R-:W-:Y:S08]  /*0000*/  LDC R1, c[0x0][0x37c] ;  /* 0x0000df00ff017b82 */ /* 0x000ff00000000800 */
[----:B------:R-:W0:Y:S01]  /*0010*/  S2UR UR4, SR_CTAID.X ;  /* 0x00000000000479c3 */ /* 0x000e220000002500 */
[----:B------:R-:W1:Y:S01]  /*0020*/  LDCU.64 UR6, c[0x0][0x380] ;  /* 0x00007000ff0677ac */ /* 0x000e620008000a00 */
[----:B------:R-:W2:Y:S01]  /*0030*/  LDCU.64 UR8, c[0x0][0x358] ;  /* 0x00006b00ff0877ac */ /* 0x000ea20008000a00 */
[----:B0-----:R-:W-:-:S04]  /*0040*/  UIMAD.WIDE.U32 UR4, UR4, 0x200, URZ ;  /* 0x00000200040478a5 */ /* 0x001fc8000f8e00ff */
[----:B-1----:R-:W-:-:S04]  /*0050*/  UIADD3 UR6, UP0, UPT, -UR4, UR6, URZ ;  /* 0x0000000604067290 */ /* 0x002fc8000ff1e1ff */
[----:B------:R-:W-:Y:S02]  /*0060*/  UIADD3.X UR7, UPT, UPT, ~UR5, UR7, URZ, UP0, !UPT ;  /* 0x0000000705077290 */ /* 0x000fe400087fe5ff */
[----:B------:R-:W-:-:S04]  /*0070*/  UISETP.GE.U32.AND UP0, UPT, UR6, 0x200, UPT ;  /* 0x000002000600788c */ /* 0x000fc8000bf06070 */
[----:B------:R-:W-:-:S09]  /*0080*/  UISETP.GE.AND.EX UP0, UPT, UR7, URZ, UPT, UP0 ;  /* 0x000000ff0700728c */ /* 0x000fd2000bf06300 */
[----:B--2---:R-:W-:Y:S05]  /*0090*/  BRA.U !UP0, `(.L_x_0) ;  /* 0x00000001086c7547 */ /* 0x004fea000b800000 */
[----:B------:R-:W0:Y:S01]  /*00a0*/  S2R R0, SR_TID.X ;  /* 0x0000000000007919 */ /* 0x000e220000002100 */
[----:B------:R-:W1:Y:S01]  /*00b0*/  LDCU.64 UR10, c[0x0][0x388] ;  /* 0x00007100ff0a77ac */ /* 0x000e620008000a00 */
[----:B------:R-:W2:Y:S01]  /*00c0*/  LDCU.128 UR12, c[0x0][0x390] ;  /* 0x00007200ff0c77ac */ /* 0x000ea20008000c00 */
[----:B0-----:R-:W-:-:S05]  /*00d0*/  IADD3 R0, P0, PT, R0, UR4, RZ ;  /* 0x0000000400007c10 */ /* 0x001fca000ff1e0ff */
[----:B------:R-:W-:Y:S02]  /*00e0*/  IMAD.X R9, RZ, RZ, UR5, P0 ;  /* 0x00000005ff097e24 */ /* 0x000fe400080e06ff */
[----:B------:R-:W-:-:S03]  /*00f0*/  IMAD.SHL.U32 R8, R0, 0x4, RZ ;  /* 0x0000000400087824 */ /* 0x000fc600078e00ff */
[----:B------:R-:W-:Y:S02]  /*0100*/  SHF.L.U64.HI R9, R0, 0x2, R9 ;  /* 0x0000000200097819 */ /* 0x000fe40000010209 */
[C---:B-1----:R-:W-:Y:S02]  /*0110*/  IADD3 R2, P0, PT, R8.reuse, UR10, RZ ;  /* 0x0000000a08027c10 */ /* 0x042fe4000ff1e0ff */
[C---:B--2---:R-:W-:Y:S02]  /*0120*/  IADD3 R4, P1, PT, R8.reuse, UR12, RZ ;  /* 0x0000000c08047c10 */ /* 0x044fe4000ff3e0ff */
[----:B------:R-:W-:Y:S02]  /*0130*/  IADD3 R6, P2, PT, R8, UR14, RZ ;  /* 0x0000000e08067c10 */ /* 0x000fe4000ff5e0ff */
[C---:B------:R-:W-:Y:S01]  /*0140*/  IADD3.X R3, PT, PT, R9.reuse, UR11, RZ, P0, !PT ;  /* 0x0000000b09037c10 */ /* 0x040fe200087fe4ff */
[----:B------:R-:W0:Y:S01]  /*0150*/  LDCU.64 UR10, c[0x0][0x3a0] ;  /* 0x00007400ff0a77ac */ /* 0x000e220008000a00 */
[----:B------:R-:W-:-:S02]  /*0160*/  IADD3.X R5, PT, PT, R9, UR13, RZ, P1, !PT ;  /* 0x0000000d09057c10 */ /* 0x000fc40008ffe4ff */
[----:B------:R-:W-:Y:S01]  /*0170*/  IADD3.X R7, PT, PT, R9, UR15, RZ, P2, !PT ;  /* 0x0000000f09077c10 */ /* 0x000fe200097fe4ff */
[----:B------:R-:W2:Y:S04]  /*0180*/  LDG.E R0, desc[UR8][R2.64] ;  /* 0x0000000802007981 */ /* 0x000ea8000c1e1900 */
[----:B------:R-:W2:Y:S04]  /*0190*/  LDG.E R11, desc[UR8][R4.64] ;  /* 0x00000008040b7981 */ /* 0x000ea8000c1e1900 */
[----:B------:R-:W2:Y:S01]  /*01a0*/  LDG.E R13, desc[UR8][R6.64] ;  /* 0x00000008060d7981 */ /* 0x000ea2000c1e1900 */
[----:B0-----:R-:W-:-:S04]  /*01b0*/  IADD3 R8, P0, PT, R8, UR10, RZ ;  /* 0x0000000a08087c10 */ /* 0x001fc8000ff1e0ff */
[----:B------:R-:W-:Y:S01]  /*01c0*/  IADD3.X R9, PT, PT, R9, UR11, RZ, P0, !PT ;  /* 0x0000000b09097c10 */ /* 0x000fe200087fe4ff */
[----:B--2---:R-:W-:-:S05]  /*01d0*/  FFMA R11, R0, R11, R13 ;  /* 0x0000000b000b7223 */ /* 0x004fca000000000d */
[----:B------:R-:W-:Y:S04]  /*01e0*/  STG.E desc[UR8][R8.64], R11 ;  /* 0x0000000b08007986 */ /* 0x000fe8000c101908 */
[----:B------:R-:W2:Y:S04]  /*01f0*/  LDG.E R0, desc[UR8][R2.64+0x400] ;  /* 0x0004000802007981 */ /* 0x000ea8000c1e1900 */
[----:B------:R-:W2:Y:S04]  /*0200*/  LDG.E R13, desc[UR8][R4.64+0x400] ;  /* 0x00040008040d7981 */ /* 0x000ea8000c1e1900 */
[----:B------:R-:W2:Y:S02]  /*0210*/  LDG.E R15, desc[UR8][R6.64+0x400] ;  /* 0x00040008060f7981 */ /* 0x000ea4000c1e1900 */
[----:B--2---:R-:W-:-:S05]  /*0220*/  FFMA R13, R0, R13, R15 ;  /* 0x0000000d000d7223 */ /* 0x004fca000000000f */
[----:B------:R-:W-:Y:S01]  /*0230*/  STG.E desc[UR8][R8.64+0x400], R13 ;  /* 0x0004000d08007986 */ /* 0x000fe2000c101908 */
[----:B------:R-:W-:Y:S05]  /*0240*/  EXIT ;  /* 0x000000000000794d */ /* 0x000fea0003800000 */
.L_x_0:
[----:B------:R-:W0:Y:S01]  /*0250*/  S2R R0, SR_TID.X ;  /* 0x0000000000007919 */ /* 0x000e220000002100 */
[----:B------:R-:W-:Y:S01]  /*0260*/  USHF.R.S32.HI UR7, URZ, 0x1f, UR6 ;  /* 0x0000001fff077899 */ /* 0x000fe20008011406 */
[----:B------:R-:W-:Y:S05]  /*0270*/  BSSY.RECONVERGENT B0, `(.L_x_1) ;  /* 0x000001d000007945 */ /* 0x000fea0003800200 */
[----:B------:R-:W-:Y:S01]  /*0280*/  IMAD.U32 R3, RZ, RZ, UR7 ;  /* 0x00000007ff037e24 */ /* 0x000fe2000f8e00ff */
[C---:B0-----:R-:W-:Y:S01]  /*0290*/  ISETP.LT.U32.AND P1, PT, R0.reuse, UR6, PT ;  /* 0x0000000600007c0c */ /* 0x041fe2000bf21070 */
[----:B------:R-:W-:-:S03]  /*02a0*/  VIADD R2, R0, 0x100 ;  /* 0x0000010000027836 */ /* 0x000fc60000000000 */
[----:B------:R-:W-:Y:S02]  /*02b0*/  ISETP.GT.AND.EX P1, PT, R3, RZ, PT, P1 ;  /* 0x000000ff0300720c */ /* 0x000fe40003f24310 */
[----:B------:R-:W-:Y:S01]  /*02c0*/  ISETP.LT.U32.AND P0, PT, R2, UR6, PT ;  /* 0x0000000602007c0c */ /* 0x000fe2000bf01070 */
[----:B------:R-:W-:-:S05]  /*02d0*/  IMAD.U32 R2, RZ, RZ, UR7 ;  /* 0x00000007ff027e24 */ /* 0x000fca000f8e00ff */
[----:B------:R-:W-:-:S05]  /*02e0*/  ISETP.GT.AND.EX P0, PT, R2, RZ, PT, P0 ;  /* 0x000000ff0200720c */ /* 0x000fca0003f04300 */
[----:B------:R-:W-:Y:S08]  /*02f0*/  @!P1 BRA `(.L_x_2) ;  /* 0x0000000000509947 */ /* 0x000ff00003800000 */
[----:B------:R-:W0:Y:S01]  /*0300*/  LDCU.128 UR12, c[0x0][0x390] ;  /* 0x00007200ff0c77ac */ /* 0x000e220008000c00 */
[----:B------:R-:W-:Y:S01]  /*0310*/  IADD3 R2, P1, PT, R0, UR4, RZ ;  /* 0x0000000400027c10 */ /* 0x000fe2000ff3e0ff */
[----:B------:R-:W1:Y:S04]  /*0320*/  LDCU.64 UR10, c[0x0][0x388] ;  /* 0x00007100ff0a77ac */ /* 0x000e680008000a00 */
[----:B------:R-:W-:Y:S02]  /*0330*/  IMAD.X R3, RZ, RZ, UR5, P1 ;  /* 0x00000005ff037e24 */ /* 0x000fe400088e06ff */
[----:B------:R-:W-:-:S03]  /*0340*/  IMAD.SHL.U32 R8, R2, 0x4, RZ ;  /* 0x0000000402087824 */ /* 0x000fc600078e00ff */
[----:B------:R-:W-:Y:S02]  /*0350*/  SHF.L.U64.HI R9, R2, 0x2, R3 ;  /* 0x0000000202097819 */ /* 0x000fe40000010203 */
[C---:B0-----:R-:W-:Y:S02]  /*0360*/  IADD3 R4, P2, PT, R8.reuse, UR12, RZ ;  /* 0x0000000c08047c10 */ /* 0x041fe4000ff5e0ff */
[C---:B------:R-:W-:Y:S02]  /*0370*/  IADD3 R6, P3, PT, R8.reuse, UR14, RZ ;  /* 0x0000000e08067c10 */ /* 0x040fe4000ff7e0ff */
[----:B-1----:R-:W-:Y:S02]  /*0380*/  IADD3 R2, P1, PT, R8, UR10, RZ ;  /* 0x0000000a08027c10 */ /* 0x002fe4000ff3e0ff */
[C---:B------:R-:W-:Y:S02]  /*0390*/  IADD3.X R5, PT, PT, R9.reuse, UR13, RZ, P2, !PT ;  /* 0x0000000d09057c10 */ /* 0x040fe400097fe4ff */
[----:B------:R-:W-:-:S02]  /*03a0*/  IADD3.X R7, PT, PT, R9, UR15, RZ, P3, !PT ;  /* 0x0000000f09077c10 */ /* 0x000fc40009ffe4ff */
[----:B------:R-:W-:Y:S01]  /*03b0*/  IADD3.X R3, PT, PT, R9, UR11, RZ, P1, !PT ;  /* 0x0000000b09037c10 */ /* 0x000fe20008ffe4ff */
[----:B------:R-:W0:Y:S01]  /*03c0*/  LDCU.64 UR10, c[0x0][0x3a0] ;  /* 0x00007400ff0a77ac */ /* 0x000e220008000a00 */
[----:B------:R-:W2:Y:S04]  /*03d0*/  LDG.E R5, desc[UR8][R4.64] ;  /* 0x0000000804057981 */ /* 0x000ea8000c1e1900 */
[----:B------:R-:W2:Y:S04]  /*03e0*/  LDG.E R2, desc[UR8][R2.64] ;  /* 0x0000000802027981 */ /* 0x000ea8000c1e1900 */
[----:B------:R-:W2:Y:S01]  /*03f0*/  LDG.E R7, desc[UR8][R6.64] ;  /* 0x0000000806077981 */ /* 0x000ea2000c1e1900 */
[----:B0-----:R-:W-:-:S04]  /*0400*/  IADD3 R8, P1, PT, R8, UR10, RZ ;  /* 0x0000000a08087c10 */ /* 0x001fc8000ff3e0ff */
[----:B------:R-:W-:Y:S01]  /*0410*/  IADD3.X R9, PT, PT, R9, UR11, RZ, P1, !PT ;  /* 0x0000000b09097c10 */ /* 0x000fe20008ffe4ff */
[----:B--2---:R-:W-:-:S05]  /*0420*/  FFMA R11, R2, R5, R7 ;  /* 0x00000005020b7223 */ /* 0x004fca0000000007 */
[----:B------:R0:W-:Y:S03]  /*0430*/  STG.E desc[UR8][R8.64], R11 ;  /* 0x0000000b08007986 */ /* 0x0001e6000c101908 */
.L_x_2:
[----:B------:R-:W-:Y:S05]  /*0440*/  BSYNC.RECONVERGENT B0 ;  /* 0x0000000000007941 */ /* 0x000fea0003800200 */
.L_x_1:
[----:B------:R-:W-:Y:S05]  /*0450*/  @!P0 EXIT ;  /* 0x000000000000894d */ /* 0x000fea0003800000 */
[----:B------:R-:W1:Y:S01]  /*0460*/  LDCU.128 UR12, c[0x0][0x390] ;  /* 0x00007200ff0c77ac */ /* 0x000e620008000c00 */
[----:B------:R-:W-:Y:S01]  /*0470*/  IADD3 R0, P0, PT, R0, UR4, RZ ;  /* 0x0000000400007c10 */ /* 0x000fe2000ff1e0ff */
[----:B------:R-:W2:Y:S04]  /*0480*/  LDCU.64 UR6, c[0x0][0x388] ;  /* 0x00007100ff0677ac */ /* 0x000ea80008000a00 */
[----:B------:R-:W-:Y:S02]  /*0490*/  IMAD.X R3, RZ, RZ, UR5, P0 ;  /* 0x00000005ff037e24 */ /* 0x000fe400080e06ff */
[----:B0-----:R-:W-:-:S03]  /*04a0*/  IMAD.SHL.U32 R8, R0, 0x4, RZ ;  /* 0x0000000400087824 */ /* 0x001fc600078e00ff */
[----:B------:R-:W-:Y:S02]  /*04b0*/  SHF.L.U64.HI R0, R0, 0x2, R3 ;  /* 0x0000000200007819 */ /* 0x000fe40000010203 */
[C---:B-1----:R-:W-:Y:S02]  /*04c0*/  IADD3 R4, P1, PT, R8.reuse, UR12, RZ ;  /* 0x0000000c08047c10 */ /* 0x042fe4000ff3e0ff */
[C---:B------:R-:W-:Y:S02]  /*04d0*/  IADD3 R6, P2, PT, R8.reuse, UR14, RZ ;  /* 0x0000000e08067c10 */ /* 0x040fe4000ff5e0ff */
[----:B--2---:R-:W-:Y:S02]  /*04e0*/  IADD3 R2, P0, PT, R8, UR6, RZ ;  /* 0x0000000608027c10 */ /* 0x004fe4000ff1e0ff */
        /* <DEDUP_REMOVED lines=10> */
[----:B------:R-:W-:Y:S01]  /*0590*/  STG.E desc[UR8][R8.64+0x400], R11 ;  /* 0x0004000b08007986 */ /* 0x000fe2000c101908 */
[----:B------:R-:W-:Y:S05]  /*05a0*/  EXIT ;  /* 0x000000000000794d */ /* 0x000fea0003800000 */
.L_x_3:
[----:B------:R-:W-:-:S00]  /*05b0*/  BRA `(.L_x_3) ;  /* 0xfffffffc00fc7947 */ /* 0x000fc0000383ffff */
[----:B------:R-:W-:-:S00]  /*05c0*/  NOP ;  /* 0x0000000000007918 */ /* 0x000fc00000000000 */
        /* <DEDUP_REMOVED lines=11> */
.L_x_7:


//--------------------- .text._ZN3cub18CUB_300001_SM_10006detail8for_each13static_kernelINS2_12policy_hub_t12policy_500_tEmN6thrust24THRUST_300001_SM_1000_NS8cuda_cub20__uninitialized_fill7functorINS7_10device_ptrIfEEfEEEEvT0_T1_ --------------------------
	.section	.text._ZN3cub18CUB_300001_SM_10006detail8for_each13static_kernelINS2_12policy_hub_t12policy_500_tEmN6thrust24THRUST_300001_SM_1000_NS8cuda_cub20__uninitialized_fill7functorINS7_10device_ptrIfEEfEEEEvT0_T1_,"ax",@progbits
	.align	128
        .global         _ZN3cub18CUB_300001_SM_10006detail8for_each13static_kernelINS2_12policy_hub_t12policy_500_tEmN6thrust24THRUST_300001_SM_1000_NS8cuda_cub20__uninitialized_fill7functorINS7_10device_ptrIfEEfEEEEvT0_T1_
        .type           _ZN3cub18CUB_300001_SM_10006detail8for_each13static_kernelINS2_12policy_hub_t12policy_500_tEmN6thrust24THRUST_300001_SM_1000_NS8cuda_cub20__uninitialized_fill7functorINS7_10device_ptrIfEEfEEEEvT0_T1_,@function
        .size           _ZN3cub18CUB_300001_SM_10006detail8for_each13static_kernelINS2_12policy_hub_t12policy_500_tEmN6thrust24THRUST_300001_SM_1000_NS8cuda_cub20__uninitialized_fill7functorINS7_10device_ptrIfEEfEEEEvT0_T1_,(.L_x_8 - _ZN3cub18CUB_300001_SM_10006detail8for_each13static_kernelINS2_12policy_hub_t12policy_500_tEmN6thrust24THRUST_300001_SM_1000_NS8cuda_cub20__uninitialized_fill7functorINS7_10device_ptrIfEEfEEEEvT0_T1_)
        .other          _ZN3cub18CUB_300001_SM_10006detail8for_each13static_kernelINS2_12policy_hub_t12policy_500_tEmN6thrust24THRUST_300001_SM_1000_NS8cuda_cub20__uninitialized_fill7functorINS7_10device_ptrIfEEfEEEEvT0_T1_,@"STO_CUDA_ENTRY STV_DEFAULT"
_ZN3cub18CUB_300001_SM_10006detail8for_each13static_kernelINS2_12policy_hub_t12policy_500_tEmN6thrust24THRUST_300001_SM_1000_NS8cuda_cub20__uninitialized_fill7functorINS7_10device_ptrIfEEfEEEEvT0_T1_:
.text._ZN3cub18CUB_300001_SM_10006detail8for_each13static_kernelINS2_12policy_hub_t12policy_500_tEmN6thrust24THRUST_300001_SM_1000_NS8cuda_cub20__uninitialized_fill7functorINS7_10device_ptrIfEEfEEEEvT0_T1_:
        /* <DEDUP_REMOVED lines=8> */
[----:B------:R-:W-:-:S09]  /*0080*/  UISETP.GE.U32.AND.EX UP0, UPT, UR7, URZ, UPT, UP0 ;  /* 0x000000ff0700728c */ /* 0x000fd2000bf06100 */
[----:B--2---:R-:W-:Y:S05]  /*0090*/  BRA.U !UP0, `(.L_x_4) ;  /* 0x0000000108287547 */ /* 0x004fea000b800000 */
[----:B------:R-:W0:Y:S01]  /*00a0*/  S2R R0, SR_TID.X ;  /* 0x0000000000007919 */ /* 0x000e220000002100 */
[----:B------:R-:W1:Y:S01]  /*00b0*/  LDCU.64 UR6, c[0x0][0x388] ;  /* 0x00007100ff0677ac */ /* 0x000e620008000a00 */
[----:B------:R-:W2:Y:S01]  /*00c0*/  LDC R5, c[0x0][0x390] ;  /* 0x0000e400ff057b82 */ /* 0x000ea20000000800 */
[----:B0-----:R-:W-:-:S05]  /*00d0*/  IADD3 R0, P0, PT, R0, UR4, RZ ;  /* 0x0000000400007c10 */ /* 0x001fca000ff1e0ff */
[----:B------:R-:W-:Y:S01]  /*00e0*/  IMAD.X R3, RZ, RZ, UR5, P0 ;  /* 0x00000005ff037e24 */ /* 0x000fe200080e06ff */
[----:B-1----:R-:W-:-:S04]  /*00f0*/  LEA R2, P0, R0, UR6, 0x2 ;  /* 0x0000000600027c11 */ /* 0x002fc8000f8010ff */
[----:B------:R-:W-:-:S05]  /*0100*/  LEA.HI.X R3, R0, UR7, R3, 0x2, P0 ;  /* 0x0000000700037c11 */ /* 0x000fca00080f1403 */
[----:B--2---:R-:W-:Y:S04]  /*0110*/  STG.E desc[UR8][R2.64], R5 ;  /* 0x0000000502007986 */ /* 0x004fe8000c101908 */
[----:B------:R-:W-:Y:S01]  /*0120*/  STG.E desc[UR8][R2.64+0x400], R5 ;  /* 0x0004000502007986 */ /* 0x000fe2000c101908 */
[----:B------:R-:W-:Y:S05]  /*0130*/  EXIT ;  /* 0x000000000000794d */ /* 0x000fea0003800000 */
.L_x_4:
[----:B------:R-:W0:Y:S01]  /*0140*/  S2R R0, SR_TID.X ;  /* 0x0000000000007919 */ /* 0x000e220000002100 */
[----:B------:R-:W-:Y:S01]  /*0150*/  IMAD.U32 R2, RZ, RZ, UR7 ;  /* 0x00000007ff027e24 */ /* 0x000fe2000f8e00ff */
[----:B------:R-:W1:Y:S01]  /*0160*/  LDCU.64 UR10, c[0x0][0x388] ;  /* 0x00007100ff0a77ac */ /* 0x000e620008000a00 */
[----:B------:R-:W-:Y:S01]  /*0170*/  IMAD.U32 R4, RZ, RZ, UR7 ;  /* 0x00000007ff047e24 */ /* 0x000fe2000f8e00ff */
[----:B0-----:R-:W-:-:S04]  /*0180*/  ISETP.LT.U32.AND P0, PT, R0, UR6, PT ;  /* 0x0000000600007c0c */ /* 0x001fc8000bf01070 */
[----:B------:R-:W-:Y:S01]  /*0190*/  ISETP.GT.U32.AND.EX P0, PT, R2, RZ, PT, P0 ;  /* 0x000000ff0200720c */ /* 0x000fe20003f04100 */
[C---:B------:R-:W-:Y:S01]  /*01a0*/  VIADD R2, R0.reuse, 0x100 ;  /* 0x0000010000027836 */ /* 0x040fe20000000000 */
[----:B------:R-:W-:-:S04]  /*01b0*/  IADD3 R0, P2, PT, R0, UR4, RZ ;  /* 0x0000000400007c10 */ /* 0x000fc8000ff5e0ff */
[----:B------:R-:W-:Y:S01]  /*01c0*/  ISETP.LT.U32.AND P1, PT, R2, UR6, PT ;  /* 0x0000000602007c0c */ /* 0x000fe2000bf21070 */
[----:B------:R-:W-:Y:S01]  /*01d0*/  IMAD.X R3, RZ, RZ, UR5, P2 ;  /* 0x00000005ff037e24 */ /* 0x000fe200090e06ff */
[----:B-1----:R-:W-:Y:S02]  /*01e0*/  LEA R2, P2, R0, UR10, 0x2 ;  /* 0x0000000a00027c11 */ /* 0x002fe4000f8410ff */
[----:B------:R-:W-:Y:S02]  /*01f0*/  ISETP.GT.U32.AND.EX P1, PT, R4, RZ, PT, P1 ;  /* 0x000000ff0400720c */ /* 0x000fe40003f24110 */
[----:B------:R-:W-:Y:S01]  /*0200*/  LEA.HI.X R3, R0, UR11, R3, 0x2, P2 ;  /* 0x0000000b00037c11 */ /* 0x000fe200090f1403 */
[----:B------:R-:W0:Y:S04]  /*0210*/  @P0 LDC R5, c[0x0][0x390] ;  /* 0x0000e400ff050b82 */ /* 0x000e280000000800 */
[----:B0-----:R0:W-:Y:S06]  /*0220*/  @P0 STG.E desc[UR8][R2.64], R5 ;  /* 0x0000000502000986 */ /* 0x0011ec000c101908 */
[----:B------:R-:W-:Y:S05]  /*0230*/  @!P1 EXIT ;  /* 0x000000000000994d */ /* 0x000fea0003800000 */
[----:B0-----:R-:W0:Y:S02]  /*0240*/  LDC R5, c[0x0][0x390] ;  /* 0x0000e400ff057b82 */ /* 0x001e240000000800 */
[----:B0-----:R-:W-:Y:S01]  /*0250*/  STG.E desc[UR8][R2.64+0x400], R5 ;  /* 0x0004000502007986 */ /* 0x001fe2000c101908 */
[----:B------:R-:W-:Y:S05]  /*0260*/  EXIT ;  /* 0x000000000000794d */ /* 0x000fea0003800000 */
.L_x_5:
        /* <DEDUP_REMOVED lines=9> */
.L_x_8:


//--------------------- .text._ZN3cub18CUB_300001_SM_10006detail11EmptyKernelIvEEvv --------------------------
	.section	.text._ZN3cub18CUB_300001_SM_10006detail11EmptyKernelIvEEvv,"ax",@progbits
	.align	128
        .global         _ZN3cub18CUB_300001_SM_10006detail11EmptyKernelIvEEvv
        .type           _ZN3cub18CUB_300001_SM_10006detail11EmptyKernelIvEEvv,@function
        .size           _ZN3cub18CUB_300001_SM_10006detail11EmptyKernelIvEEvv,(.L_x_9 - _ZN3cub18CUB_300001_SM_10006detail11EmptyKernelIvEEvv)
        .other          _ZN3cub18CUB_300001_SM_10006detail11EmptyKernelIvEEvv,@"STO_CUDA_ENTRY STV_DEFAULT"
_ZN3cub18CUB_300001_SM_10006detail11EmptyKernelIvEEvv:
.text._ZN3cub18CUB_300001_SM_10006detail11EmptyKernelIvEEvv:
[----:B------:R-:W-:Y:S01]  /*0000*/  LDC R1, c[0x0][0x37c] ;  /* 0x0000df00ff017b82 */ /* 0x000fe20000000800 */
[----:B------:R-:W-:Y:S05]  /*0010*/  EXIT ;  /* 0x000000000000794d */ /* 0x000fea0003800000 */
.L_x_6:
        /* <DEDUP_REMOVED lines=14> */
.L_x_9:


//--------------------- .nv.shared.reserved.0     --------------------------
	.section	.nv.shared.reserved.0,"aw",@nobits
	.weak		__nv_reservedSMEM_offset_0_alias
	.size		__nv_reservedSMEM_offset_0_alias, 0, 64
	.other		__nv_reservedSMEM_offset_0_alias,@"STO_CUDA_RESERVED_SHARED STV_DEFAULT"
__nv_reservedSMEM_offset_0_alias:
	.zero		0
	.zero		64


//--------------------- .nv.global                --------------------------
	.section	.nv.global,"aw",@nobits
.nv.global:
	.type		_ZN30_INTERNAL_501b334f_4_k_cu_main6thrust24THRUST_300001_SM_1000_NS3seqE,@object
	.size		_ZN30_INTERNAL_501b334f_4_k_cu_main6thrust24THRUST_300001_SM_1000_NS3seqE,(_ZN30_INTERNAL_501b334f_4_k_cu_main4cuda3std3__48in_placeE - _ZN30_INTERNAL_501b334f_4_k_cu_main6thrust24THRUST_300001_SM_1000_NS3seqE)
_ZN30_INTERNAL_501b334f_4_k_cu_main6thrust24THRUST_300001_SM_1000_NS3seqE:
	.zero		1
	.type		_ZN30_INTERNAL_501b334f_4_k_cu_main4cuda3std3__48in_placeE,@object
	.size		_ZN30_INTERNAL_501b334f_4_k_cu_main4cuda3std3__48in_placeE,(_ZN30_INTERNAL_501b334f_4_k_cu_main4cuda3std6ranges3__45__cpo4sizeE - _ZN30_INTERNAL_501b334f_4_k_cu_main4cuda3std3__48in_placeE)
_ZN30_INTERNAL_501b334f_4_k_cu_main4cuda3std3__48in_placeE:
	.zero		1
	.type		_ZN30_INTERNAL_501b334f_4_k_cu_main4cuda3std6ranges3__45__cpo4sizeE,@object
	.size		_ZN30_INTERNAL_501b334f_4_k_cu_main4cuda3std6ranges3__45__cpo4sizeE,(_ZN30_INTERNAL_501b334f_4_k_cu_main6thrust24THRUST_300001_SM_1000_NS12placeholders2_3E - _ZN30_INTERNAL_501b334f_4_k_cu_main4cuda3std6ranges3__45__cpo4sizeE)
_ZN30_INTERNAL_501b334f_4_k_cu_main4cuda3std6ranges3__45__cpo4sizeE:
	.zero		1
	.type		_ZN30_INTERNAL_501b334f_4_k_cu_main6thrust24THRUST_300001_SM_1000_NS12placeholders2_3E,@object
	.size		_ZN30_INTERNAL_501b334f_4_k_cu_main6thrust24THRUST_300001_SM_1000_NS12placeholders2_3E,(_ZN30_INTERNAL_501b334f_4_k_cu_main4cuda3std3__45__cpo6cbeginE - _ZN30_INTERNAL_501b334f_4_k_cu_main6thrust24THRUST_300001_SM_1000_NS12placeholders2_3E)
_ZN30_INTERNAL_501b334f_4_k_cu_main6thrust24THRUST_300001_SM_1000_NS12placeholders2_3E:
	.zero		1
	.type		_ZN30_INTERNAL_501b334f_4_k_cu_main4cuda3std3__45__cpo6cbeginE,@object
	.size		_ZN30_INTERNAL_501b334f_4_k_cu_main4cuda3std3__45__cpo6cbeginE,(_ZN30_INTERNAL_501b334f_4_k_cu_main4cuda3std6ranges3__45__cpo6cbeginE - _ZN30_INTERNAL_501b334f_4_k_cu_main4cuda3std3__45__cpo6cbeginE)
_ZN30_INTERNAL_501b334f_4_k_cu_main4cuda3std3__45__cpo6cbeginE:
	.zero		1
	.type		_ZN30_INTERNAL_501b334f_4_k_cu_main4cuda3std6ranges3__45__cpo6cbeginE,@object
	.size		_ZN30_INTERNAL_501b334f_4_k_cu_main4cuda3std6ranges3__45__cpo6cbeginE,(_ZN30_INTERNAL_501b334f_4_k_cu_main6thrust24THRUST_300001_SM_1000_NS12placeholders2_7E - _ZN30_INTERNAL_501b334f_4_k_cu_main4cuda3std6ranges3__45__cpo6cbeginE)
_ZN30_INTERNAL_501b334f_4_k_cu_main4cuda3std6ranges3__45__cpo6cbeginE:
	.zero		1
	.type		_ZN30_INTERNAL_501b334f_4_k_cu_main6thrust24THRUST_300001_SM_1000_NS12placeholders2_7E,@object
	.size		_ZN30_INTERNAL_501b334f_4_k_cu_main6thrust24THRUST_300001_SM_1000_NS12placeholders2_7E,(_ZN30_INTERNAL_501b334f_4_k_cu_main4cuda3std3__45__cpo7crbeginE - _ZN30_INTERNAL_501b334f_4_k_cu_main6thrust24THRUST_300001_SM_1000_NS12placeholders2_7E)
_ZN30_INTERNAL_501b334f_4_k_cu_main6thrust24THRUST_300001_SM_1000_NS12placeholders2_7E:
	.zero		1
	.type		_ZN30_INTERNAL_501b334f_4_k_cu_main4cuda3std3__45__cpo7crbeginE,@object
	.size		_ZN30_INTERNAL_501b334f_4_k_cu_main4cuda3std3__45__cpo7crbeginE,(_ZN30_INTERNAL_501b334f_4_k_cu_main4cuda3std6ranges3__45__cpo4nextE - _ZN30_INTERNAL_501b334f_4_k_cu_main4cuda3std3__45__cpo7crbeginE)
_ZN30_INTERNAL_501b334f_4_k_cu_main4cuda3std3__45__cpo7crbeginE:
	.zero		1
	.type		_ZN30_INTERNAL_501b334f_4_k_cu_main4cuda3std6ranges3__45__cpo4nextE,@object
	.size		_ZN30_INTERNAL_501b334f_4_k_cu_main4cuda3std6ranges3__45__cpo4nextE,(_ZN30_INTERNAL_501b334f_4_k_cu_main4cuda3std6ranges3__45__cpo4swapE - _ZN30_INTERNAL_501b334f_4_k_cu_main4cuda3std6ranges3__45__cpo4nextE)
_ZN30_INTERNAL_501b334f_4_k_cu_main4cuda3std6ranges3__45__cpo4nextE:
	.zero		1
	.type		_ZN30_INTERNAL_501b334f_4_k_cu_main4cuda3std6ranges3__45__cpo4swapE,@object
	.size		_ZN30_INTERNAL_501b334f_4_k_cu_main4cuda3std6ranges3__45__cpo4swapE,(_ZN30_INTERNAL_501b334f_4_k_cu_main6thrust24THRUST_300001_SM_1000_NS8cuda_cub10par_nosyncE - _ZN30_INTERNAL_501b334f_4_k_cu_main4cuda3std6ranges3__45__cpo4swapE)
_ZN30_INTERNAL_501b334f_4_k_cu_main4cuda3std6ranges3__45__cpo4swapE:
	.zero		1
	.type		_ZN30_INTERNAL_501b334f_4_k_cu_main6thrust24THRUST_300001_SM_1000_NS8cuda_cub10par_nosyncE,@object
	.size		_ZN30_INTERNAL_501b334f_4_k_cu_main6thrust24THRUST_300001_SM_1000_NS8cuda_cub10par_nosyncE,(_ZN30_INTERNAL_501b334f_4_k_cu_main6thrust24THRUST_300001_SM_1000_NS12placeholders2_9E - _ZN30_INTERNAL_501b334f_4_k_cu_main6thrust24THRUST_300001_SM_1000_NS8cuda_cub10par_nosyncE)
_ZN30_INTERNAL_501b334f_4_k_cu_main6thrust24THRUST_300001_SM_1000_NS8cuda_cub10par_nosyncE:
	.zero		1
	.type		_ZN30_INTERNAL_501b334f_4_k_cu_main6thrust24THRUST_300001_SM_1000_NS12placeholders2_9E,@object
	.size		_ZN30_INTERNAL_501b334f_4_k_cu_main6thrust24THRUST_300001_SM_1000_NS12placeholders2_9E,(_ZN30_INTERNAL_501b334f_4_k_cu_main4cuda3std3__432_GLOBAL__N__501b334f_4_k_cu_main6ignoreE - _ZN30_INTERNAL_501b334f_4_k_cu_main6thrust24THRUST_300001_SM_1000_NS12placeholders2_9E)
_ZN30_INTERNAL_501b334f_4_k_cu_main6thrust24THRUST_300001_SM_1000_NS12placeholders2_9E:
	.zero		1
	.type		_ZN30_INTERNAL_501b334f_4_k_cu_main4cuda3std3__432_GLOBAL__N__501b334f_4_k_cu_main6ignoreE,@object
	.size		_ZN30_INTERNAL_501b334f_4_k_cu_main4cuda3std3__432_GLOBAL__N__501b334f_4_k_cu_main6ignoreE,(_ZN30_INTERNAL_501b334f_4_k_cu_main4cuda3std6ranges3__45__cpo4dataE - _ZN30_INTERNAL_501b334f_4_k_cu_main4cuda3std3__432_GLOBAL__N__501b334f_4_k_cu_main6ignoreE)
_ZN30_INTERNAL_501b334f_4_k_cu_main4cuda3std3__432_GLOBAL__N__501b334f_4_k_cu_main6ignoreE:
	.zero		1
	.type		_ZN30_INTERNAL_501b334f_4_k_cu_main4cuda3std6ranges3__45__cpo4dataE,@object
	.size		_ZN30_INTERNAL_501b334f_4_k_cu_main4cuda3std6ranges3__45__cpo4dataE,(_ZN30_INTERNAL_501b334f_4_k_cu_main6thrust24THRUST_300001_SM_1000_NS12placeholders2_1E - _ZN30_INTERNAL_501b334f_4_k_cu_main4cuda3std6ranges3__45__cpo4dataE)
_ZN30_INTERNAL_501b334f_4_k_cu_main4cuda3std6ranges3__45__cpo4dataE:
	.zero		1
	.type		_ZN30_INTERNAL_501b334f_4_k_cu_main6thrust24THRUST_300001_SM_1000_NS12placeholders2_1E,@object
	.size		_ZN30_INTERNAL_501b334f_4_k_cu_main6thrust24THRUST_300001_SM_1000_NS12placeholders2_1E,(_ZN30_INTERNAL_501b334f_4_k_cu_main4cuda3std3__45__cpo5beginE - _ZN30_INTERNAL_501b334f_4_k_cu_main6thrust24THRUST_300001_SM_1000_NS12placeholders2_1E)
_ZN30_INTERNAL_501b334f_4_k_cu_main6thrust24THRUST_300001_SM_1000_NS12placeholders2_1E:
	.zero		1
	.type		_ZN30_INTERNAL_501b334f_4_k_cu_main4cuda3std3__45__cpo5beginE,@object
	.size		_ZN30_INTERNAL_501b334f_4_k_cu_main4cuda3std3__45__cpo5beginE,(_ZN30_INTERNAL_501b334f_4_k_cu_main4cuda3std6ranges3__45__cpo5beginE - _ZN30_INTERNAL_501b334f_4_k_cu_main4cuda3std3__45__cpo5beginE)
_ZN30_INTERNAL_501b334f_4_k_cu_main4cuda3std3__45__cpo5beginE:
	.zero		1
	.type		_ZN30_INTERNAL_501b334f_4_k_cu_main4cuda3std6ranges3__45__cpo5beginE,@object
	.size		_ZN30_INTERNAL_501b334f_4_k_cu_main4cuda3std6ranges3__45__cpo5beginE,(_ZN30_INTERNAL_501b334f_4_k_cu_main6thrust24THRUST_300001_SM_1000_NS12placeholders2_5E - _ZN30_INTERNAL_501b334f_4_k_cu_main4cuda3std6ranges3__45__cpo5beginE)
_ZN30_INTERNAL_501b334f_4_k_cu_main4cuda3std6ranges3__45__cpo5beginE:
	.zero		1
	.type		_ZN30_INTERNAL_501b334f_4_k_cu_main6thrust24THRUST_300001_SM_1000_NS12placeholders2_5E,@object
	.size		_ZN30_INTERNAL_501b334f_4_k_cu_main6thrust24THRUST_300001_SM_1000_NS12placeholders2_5E,(_ZN30_INTERNAL_501b334f_4_k_cu_main4cuda3std3__45__cpo6rbeginE - _ZN30_INTERNAL_501b334f_4_k_cu_main6thrust24THRUST_300001_SM_1000_NS12placeholders2_5E)
_ZN30_INTERNAL_501b334f_4_k_cu_main6thrust24THRUST_300001_SM_1000_NS12placeholders2_5E:
	.zero		1
	.type		_ZN30_INTERNAL_501b334f_4_k_cu_main4cuda3std3__45__cpo6rbeginE,@object
	.size		_ZN30_INTERNAL_501b334f_4_k_cu_main4cuda3std3__45__cpo6rbeginE,(_ZN30_INTERNAL_501b334f_4_k_cu_main4cuda3std6ranges3__45__cpo7advanceE - _ZN30_INTERNAL_501b334f_4_k_cu_main4cuda3std3__45__cpo6rbeginE)
_ZN30_INTERNAL_501b334f_4_k_cu_main4cuda3std3__45__cpo6rbeginE:
	.zero		1
	.type		_ZN30_INTERNAL_501b334f_4_k_cu_main4cuda3std6ranges3__45__cpo7advanceE,@object
	.size		_ZN30_INTERNAL_501b334f_4_k_cu_main4cuda3std6ranges3__45__cpo7advanceE,(_ZN30_INTERNAL_501b334f_4_k_cu_main4cuda3std3__47nulloptE - _ZN30_INTERNAL_501b334f_4_k_cu_main4cuda3std6ranges3__45__cpo7advanceE)
_ZN30_INTERNAL_501b334f_4_k_cu_main4cuda3std6ranges3__45__cpo7advanceE:
	.zero		1
	.type		_ZN30_INTERNAL_501b334f_4_k_cu_main4cuda3std3__47nulloptE,@object
	.size		_ZN30_INTERNAL_501b334f_4_k_cu_main4cuda3std3__47nulloptE,(_ZN30_INTERNAL_501b334f_4_k_cu_main4cuda3std6ranges3__45__cpo8distanceE - _ZN30_INTERNAL_501b334f_4_k_cu_main4cuda3std3__47nulloptE)
_ZN30_INTERNAL_501b334f_4_k_cu_main4cuda3std3__47nulloptE:
	.zero		1
	.type		_ZN30_INTERNAL_501b334f_4_k_cu_main4cuda3std6ranges3__45__cpo8distanceE,@object
	.size		_ZN30_INTERNAL_501b334f_4_k_cu_main4cuda3std6ranges3__45__cpo8distanceE,(_ZN30_INTERNAL_501b334f_4_k_cu_main6thrust24THRUST_300001_SM_1000_NS12placeholders3_10E - _ZN30_INTERNAL_501b334f_4_k_cu_main4cuda3std6ranges3__45__cpo8distanceE)
_ZN30_INTERNAL_501b334f_4_k_cu_main4cuda3std6ranges3__45__cpo8distanceE:
	.zero		1
	.type		_ZN30_INTERNAL_501b334f_4_k_cu_main6thrust24THRUST_300001_SM_1000_NS12placeholders3_10E,@object
	.size		_ZN30_INTERNAL_501b334f_4_k_cu_main6thrust24THRUST_300001_SM_1000_NS12placeholders3_10E,(_ZN30_INTERNAL_501b334f_4_k_cu_main4cuda3std3__419piecewise_constructE - _ZN30_INTERNAL_501b334f_4_k_cu_main6thrust24THRUST_300001_SM_1000_NS12placeholders3_10E)
_ZN30_INTERNAL_501b334f_4_k_cu_main6thrust24THRUST_300001_SM_1000_NS12placeholders3_10E:
	.zero		1
	.type		_ZN30_INTERNAL_501b334f_4_k_cu_main4cuda3std3__419piecewise_constructE,@object
	.size		_ZN30_INTERNAL_501b334f_4_k_cu_main4cuda3std3__419piecewise_constructE,(_ZN30_INTERNAL_501b334f_4_k_cu_main4cuda3std6ranges3__45__cpo5cdataE - _ZN30_INTERNAL_501b334f_4_k_cu_main4cuda3std3__419piecewise_constructE)
_ZN30_INTERNAL_501b334f_4_k_cu_main4cuda3std3__419piecewise_constructE:
	.zero		1
	.type		_ZN30_INTERNAL_501b334f_4_k_cu_main4cuda3std6ranges3__45__cpo5cdataE,@object
	.size		_ZN30_INTERNAL_501b334f_4_k_cu_main4cuda3std6ranges3__45__cpo5cdataE,(_ZN30_INTERNAL_501b334f_4_k_cu_main6thrust24THRUST_300001_SM_1000_NS12placeholders2_2E - _ZN30_INTERNAL_501b334f_4_k_cu_main4cuda3std6ranges3__45__cpo5cdataE)
_ZN30_INTERNAL_501b334f_4_k_cu_main4cuda3std6ranges3__45__cpo5cdataE:
	.zero		1
	.type		_ZN30_INTERNAL_501b334f_4_k_cu_main6thrust24THRUST_300001_SM_1000_NS12placeholders2_2E,@object
	.size		_ZN30_INTERNAL_501b334f_4_k_cu_main6thrust24THRUST_300001_SM_1000_NS12placeholders2_2E,(_ZN30_INTERNAL_501b334f_4_k_cu_main4cuda3std3__45__cpo3endE - _ZN30_INTERNAL_501b334f_4_k_cu_main6thrust24THRUST_300001_SM_1000_NS12placeholders2_2E)
_ZN30_INTERNAL_501b334f_4_k_cu_main6thrust24THRUST_300001_SM_1000_NS12placeholders2_2E:
	.zero		1
	.type		_ZN30_INTERNAL_501b334f_4_k_cu_main4cuda3std3__45__cpo3endE,@object
	.size		_ZN30_INTERNAL_501b334f_4_k_cu_main4cuda3std3__45__cpo3endE,(_ZN30_INTERNAL_501b334f_4_k_cu_main4cuda3std6ranges3__45__cpo3endE - _ZN30_INTERNAL_501b334f_4_k_cu_main4cuda3std3__45__cpo3endE)
_ZN30_INTERNAL_501b334f_4_k_cu_main4cuda3std3__45__cpo3endE:
	.zero		1
	.type		_ZN30_INTERNAL_501b334f_4_k_cu_main4cuda3std6ranges3__45__cpo3endE,@object
	.size		_ZN30_INTERNAL_501b334f_4_k_cu_main4cuda3std6ranges3__45__cpo3endE,(_ZN30_INTERNAL_501b334f_4_k_cu_main6thrust24THRUST_300001_SM_1000_NS12placeholders2_6E - _ZN30_INTERNAL_501b334f_4_k_cu_main4cuda3std6ranges3__45__cpo3endE)
_ZN30_INTERNAL_501b334f_4_k_cu_main4cuda3std6ranges3__45__cpo3endE:
	.zero		1
	.type		_ZN30_INTERNAL_501b334f_4_k_cu_main6thrust24THRUST_300001_SM_1000_NS12placeholders2_6E,@object
	.size		_ZN30_INTERNAL_501b334f_4_k_cu_main6thrust24THRUST_300001_SM_1000_NS12placeholders2_6E,(_ZN30_INTERNAL_501b334f_4_k_cu_main4cuda3std3__45__cpo4rendE - _ZN30_INTERNAL_501b334f_4_k_cu_main6thrust24THRUST_300001_SM_1000_NS12placeholders2_6E)
_ZN30_INTERNAL_501b334f_4_k_cu_main6thrust24THRUST_300001_SM_1000_NS12placeholders2_6E:
	.zero		1
	.type		_ZN30_INTERNAL_501b334f_4_k_cu_main4cuda3std3__45__cpo4rendE,@object
	.size		_ZN30_INTERNAL_501b334f_4_k_cu_main4cuda3std3__45__cpo4rendE,(_ZN30_INTERNAL_501b334f_4_k_cu_main4cuda3std6ranges3__45__cpo9iter_swapE - _ZN30_INTERNAL_501b334f_4_k_cu_main4cuda3std3__45__cpo4rendE)
_ZN30_INTERNAL_501b334f_4_k_cu_main4cuda3std3__45__cpo4rendE:
	.zero		1
	.type		_ZN30_INTERNAL_501b334f_4_k_cu_main4cuda3std6ranges3__45__cpo9iter_swapE,@object
	.size		_ZN30_INTERNAL_501b334f_4_k_cu_main4cuda3std6ranges3__45__cpo9iter_swapE,(_ZN30_INTERNAL_501b334f_4_k_cu_main4cuda3std3__48unexpectE - _ZN30_INTERNAL_501b334f_4_k_cu_main4cuda3std6ranges3__45__cpo9iter_swapE)
_ZN30_INTERNAL_501b334f_4_k_cu_main4cuda3std6ranges3__45__cpo9iter_swapE:
	.zero		1
	.type		_ZN30_INTERNAL_501b334f_4_k_cu_main4cuda3std3__48unexpectE,@object
	.size		_ZN30_INTERNAL_501b334f_4_k_cu_main4cuda3std3__48unexpectE,(_ZN30_INTERNAL_501b334f_4_k_cu_main6thrust24THRUST_300001_SM_1000_NS8cuda_cub3parE - _ZN30_INTERNAL_501b334f_4_k_cu_main4cuda3std3__48unexpectE)
_ZN30_INTERNAL_501b334f_4_k_cu_main4cuda3std3__48unexpectE:
	.zero		1
	.type		_ZN30_INTERNAL_501b334f_4_k_cu_main6thrust24THRUST_300001_SM_1000_NS8cuda_cub3parE,@object
	.size		_ZN30_INTERNAL_501b334f_4_k_cu_main6thrust24THRUST_300001_SM_1000_NS8cuda_cub3parE,(_ZN30_INTERNAL_501b334f_4_k_cu_main6thrust24THRUST_300001_SM_1000_NS12placeholders2_4E - _ZN30_INTERNAL_501b334f_4_k_cu_main6thrust24THRUST_300001_SM_1000_NS8cuda_cub3parE)
_ZN30_INTERNAL_501b334f_4_k_cu_main6thrust24THRUST_300001_SM_1000_NS8cuda_cub3parE:
	.zero		1
	.type		_ZN30_INTERNAL_501b334f_4_k_cu_main6thrust24THRUST_300001_SM_1000_NS12placeholders2_4E,@object
	.size		_ZN30_INTERNAL_501b334f_4_k_cu_main6thrust24THRUST_300001_SM_1000_NS12placeholders2_4E,(_ZN30_INTERNAL_501b334f_4_k_cu_main4cuda3std3__45__cpo4cendE - _ZN30_INTERNAL_501b334f_4_k_cu_main6thrust24THRUST_300001_SM_1000_NS12placeholders2_4E)
_ZN30_INTERNAL_501b334f_4_k_cu_main6thrust24THRUST_300001_SM_1000_NS12placeholders2_4E:
	.zero		1
	.type		_ZN30_INTERNAL_501b334f_4_k_cu_main4cuda3std3__45__cpo4cendE,@object
	.size		_ZN30_INTERNAL_501b334f_4_k_cu_main4cuda3std3__45__cpo4cendE,(_ZN30_INTERNAL_501b334f_4_k_cu_main4cuda3std6ranges3__45__cpo4cendE - _ZN30_INTERNAL_501b334f_4_k_cu_main4cuda3std3__45__cpo4cendE)
_ZN30_INTERNAL_501b334f_4_k_cu_main4cuda3std3__45__cpo4cendE:
	.zero		1
	.type		_ZN30_INTERNAL_501b334f_4_k_cu_main4cuda3std6ranges3__45__cpo4cendE,@object
	.size		_ZN30_INTERNAL_501b334f_4_k_cu_main4cuda3std6ranges3__45__cpo4cendE,(_ZN30_INTERNAL_501b334f_4_k_cu_main4cuda3std3__420unreachable_sentinelE - _ZN30_INTERNAL_501b334f_4_k_cu_main4cuda3std6ranges3__45__cpo4cendE)
_ZN30_INTERNAL_501b334f_4_k_cu_main4cuda3std6ranges3__45__cpo4cendE:
	.zero		1
	.type		_ZN30_INTERNAL_501b334f_4_k_cu_main4cuda3std3__420unreachable_sentinelE,@object
	.size		_ZN30_INTERNAL_501b334f_4_k_cu_main4cuda3std3__420unreachable_sentinelE,(_ZN30_INTERNAL_501b334f_4_k_cu_main4cuda3std6ranges3__45__cpo5ssizeE - _ZN30_INTERNAL_501b334f_4_k_cu_main4cuda3std3__420unreachable_sentinelE)
_ZN30_INTERNAL_501b334f_4_k_cu_main4cuda3std3__420unreachable_sentinelE:
	.zero		1
	.type		_ZN30_INTERNAL_501b334f_4_k_cu_main4cuda3std6ranges3__45__cpo5ssizeE,@object
	.size		_ZN30_INTERNAL_501b334f_4_k_cu_main4cuda3std6ranges3__45__cpo5ssizeE,(_ZN30_INTERNAL_501b334f_4_k_cu_main6thrust24THRUST_300001_SM_1000_NS12placeholders2_8E - _ZN30_INTERNAL_501b334f_4_k_cu_main4cuda3std6ranges3__45__cpo5ssizeE)
_ZN30_INTERNAL_501b334f_4_k_cu_main4cuda3std6ranges3__45__cpo5ssizeE:
	.zero		1
	.type		_ZN30_INTERNAL_501b334f_4_k_cu_main6thrust24THRUST_300001_SM_1000_NS12placeholders2_8E,@object
	.size		_ZN30_INTERNAL_501b334f_4_k_cu_main6thrust24THRUST_300001_SM_1000_NS12placeholders2_8E,(_ZN30_INTERNAL_501b334f_4_k_cu_main4cuda3std3__45__cpo5crendE - _ZN30_INTERNAL_501b334f_4_k_cu_main6thrust24THRUST_300001_SM_1000_NS12placeholders2_8E)
_ZN30_INTERNAL_501b334f_4_k_cu_main6thrust24THRUST_300001_SM_1000_NS12placeholders2_8E:
	.zero		1
	.type		_ZN30_INTERNAL_501b334f_4_k_cu_main4cuda3std3__45__cpo5crendE,@object
	.size		_ZN30_INTERNAL_501b334f_4_k_cu_main4cuda3std3__45__cpo5crendE,(_ZN30_INTERNAL_501b334f_4_k_cu_main4cuda3std6ranges3__45__cpo4prevE - _ZN30_INTERNAL_501b334f_4_k_cu_main4cuda3std3__45__cpo5crendE)
_ZN30_INTERNAL_501b334f_4_k_cu_main4cuda3std3__45__cpo5crendE:
	.zero		1
	.type		_ZN30_INTERNAL_501b334f_4_k_cu_main4cuda3std6ranges3__45__cpo4prevE,@object
	.size		_ZN30_INTERNAL_501b334f_4_k_cu_main4cuda3std6ranges3__45__cpo4prevE,(_ZN30_INTERNAL_501b334f_4_k_cu_main4cuda3std6ranges3__45__cpo9iter_moveE - _ZN30_INTERNAL_501b334f_4_k_cu_main4cuda3std6ranges3__45__cpo4prevE)
_ZN30_INTERNAL_501b334f_4_k_cu_main4cuda3std6ranges3__45__cpo4prevE:
	.zero		1
	.type		_ZN30_INTERNAL_501b334f_4_k_cu_main4cuda3std6ranges3__45__cpo9iter_moveE,@object
	.size		_ZN30_INTERNAL_501b334f_4_k_cu_main4cuda3std6ranges3__45__cpo9iter_moveE,(_ZN30_INTERNAL_501b334f_4_k_cu_main6thrust24THRUST_300001_SM_1000_NS6system6detail10sequential3seqE - _ZN30_INTERNAL_501b334f_4_k_cu_main4cuda3std6ranges3__45__cpo9iter_moveE)
_ZN30_INTERNAL_501b334f_4_k_cu_main4cuda3std6ranges3__45__cpo9iter_moveE:
	.zero		1
	.type		_ZN30_INTERNAL_501b334f_4_k_cu_main6thrust24THRUST_300001_SM_1000_NS6system6detail10sequential3seqE,@object
	.size		_ZN30_INTERNAL_501b334f_4_k_cu_main6thrust24THRUST_300001_SM_1000_NS6system6detail10sequential3seqE,(.L_31 - _ZN30_INTERNAL_501b334f_4_k_cu_main6thrust24THRUST_300001_SM_1000_NS6system6detail10sequential3seqE)
_ZN30_INTERNAL_501b334f_4_k_cu_main6thrust24THRUST_300001_SM_1000_NS6system6detail10sequential3seqE:
	.zero		1
.L_31:


//--------------------- .nv.constant0._ZN3cub18CUB_300001_SM_10006detail8for_each13static_kernelINS2_12policy_hub_t12policy_500_tElNS2_12op_wrapper_tIl7functorN6thrust24THRUST_300001_SM_1000_NS12zip_iteratorIN4cuda3std3__45tupleIJNS9_6detail15normal_iteratorINS9_10device_ptrIfEEEESJ_SJ_SJ_EEEEEEEEEvT0_T1_ --------------------------
	.section	.nv.constant0._ZN3cub18CUB_300001_SM_10006detail8for_each13static_kernelINS2_12policy_hub_t12policy_500_tElNS2_12op_wrapper_tIl7functorN6thrust24THRUST_300001_SM_1000_NS12zip_iteratorIN4cuda3std3__45tupleIJNS9_6detail15normal_iteratorINS9_10device_ptrIfEEEESJ_SJ_SJ_EEEEEEEEEvT0_T1_,"a",@progbits
	.sectionflags	@""
	.align	4
.nv.constant0._ZN3cub18CUB_300001_SM_10006detail8for_each13static_kernelINS2_12policy_hub_t12policy_500_tElNS2_12op_wrapper_tIl7functorN6thrust24THRUST_300001_SM_1000_NS12zip_iteratorIN4cuda3std3__45tupleIJNS9_6detail15normal_iteratorINS9_10device_ptrIfEEEESJ_SJ_SJ_EEEEEEEEEvT0_T1_:
	.zero		944


//--------------------- .nv.constant0._ZN3cub18CUB_300001_SM_10006detail8for_each13static_kernelINS2_12policy_hub_t12policy_500_tEmN6thrust24THRUST_300001_SM_1000_NS8cuda_cub20__uninitialized_fill7functorINS7_10device_ptrIfEEfEEEEvT0_T1_ --------------------------
	.section	.nv.constant0._ZN3cub18CUB_300001_SM_10006detail8for_each13static_kernelINS2_12policy_hub_t12policy_500_tEmN6thrust24THRUST_300001_SM_1000_NS8cuda_cub20__uninitialized_fill7functorINS7_10device_ptrIfEEfEEEEvT0_T1_,"a",@progbits
	.sectionflags	@""
	.align	4
.nv.constant0._ZN3cub18CUB_300001_SM_10006detail8for_each13static_kernelINS2_12policy_hub_t12policy_500_tEmN6thrust24THRUST_300001_SM_1000_NS8cuda_cub20__uninitialized_fill7functorINS7_10device_ptrIfEEfEEEEvT0_T1_:
	.zero		920


//--------------------- .nv.constant0._ZN3cub18CUB_300001_SM_10006detail11EmptyKernelIvEEvv --------------------------
	.section	.nv.constant0._ZN3cub18CUB_300001_SM_10006detail11EmptyKernelIvEEvv,"a",@progbits
	.sectionflags	@""
	.align	4
.nv.constant0._ZN3cub18CUB_300001_SM_10006detail11EmptyKernelIvEEvv:
	.zero		896


//--------------------- SYMBOLS --------------------------

	.type		.nv.reservedSmem.offset0,@object
	.size		.nv.reservedSmem.offset0,0x4
